//
// Generated by NVIDIA NVVM Compiler
//
// Compiler Build ID: CL-36424714
// Cuda compilation tools, release 13.0, V13.0.88
// Based on NVVM 20.0.0
//

.version 9.0
.target sm_100
.address_size 64

	// .globl	_Z9lu_kernelPdi

.visible .entry _Z9lu_kernelPdi(
	.param .u64 .ptr .align 1 _Z9lu_kernelPdi_param_0,
	.param .u32 _Z9lu_kernelPdi_param_1
)
{
	.reg .pred 	%p<64>;
	.reg .b16 	%rs<24>;
	.reg .b32 	%r<277>;
	.reg .b64 	%rd<136>;
	.reg .b64 	%fd<228>;

	ld.param.u64 	%rd5, [_Z9lu_kernelPdi_param_0];
	ld.param.u32 	%r115, [_Z9lu_kernelPdi_param_1];
	mov.u32 	%r116, %ctaid.x;
	mov.u32 	%r117, %ntid.x;
	mov.u32 	%r118, %tid.x;
	mad.lo.s32 	%r1, %r116, %r117, %r118;
	setp.gt.s32 	%p1, %r1, 749;
	@%p1 bra 	$L__BB0_47;
	cvta.to.global.u64 	%rd6, %rd5;
	mul.lo.s32 	%r119, %r115, %r1;
	mul.lo.s32 	%r120, %r119, %r115;
	mul.wide.s32 	%rd7, %r120, 8;
	add.s64 	%rd1, %rd6, %rd7;
	setp.lt.s32 	%p2, %r115, 1;
	@%p2 bra 	$L__BB0_47;
	add.s32 	%r2, %r115, -1;
	cvt.u16.u32 	%rs1, %r115;
	and.b32  	%r3, %r115, 15;
	and.b32  	%r4, %r115, 7;
	and.b32  	%r5, %r115, 2147483632;
	and.b32  	%r6, %r115, 3;
	shl.b32 	%r7, %r115, 4;
	mov.b32 	%r237, 0;
	mov.b16 	%rs21, 0;
	mov.u16 	%rs22, %rs21;
	mov.u16 	%rs23, %rs21;
$L__BB0_3:
	not.b16 	%rs14, %rs22;
	add.s16 	%rs15, %rs14, %rs1;
	cvt.u32.u16 	%r122, %rs15;
	and.b32  	%r9, %r122, 7;
	add.s32 	%r10, %r9, -1;
	sub.s32 	%r11, %r2, %r237;
	sub.s32 	%r123, %r115, %r237;
	add.s32 	%r12, %r123, -2;
	mul.lo.s32 	%r13, %r237, %r115;
	add.s32 	%r124, %r13, %r237;
	mul.wide.u32 	%rd8, %r124, 8;
	add.s64 	%rd2, %rd1, %rd8;
	add.s32 	%r14, %r237, 1;
	setp.ge.s32 	%p3, %r14, %r115;
	mov.u32 	%r266, %r237;
	@%p3 bra 	$L__BB0_18;
	ld.global.f64 	%fd13, [%rd2];
	abs.f64 	%fd226, %fd13;
	setp.lt.u32 	%p4, %r12, 15;
	mov.u32 	%r261, %r14;
	mov.u32 	%r266, %r237;
	@%p4 bra 	$L__BB0_8;
	add.s32 	%r126, %r237, 2;
	mad.lo.s32 	%r254, %r115, %r126, %r237;
	add.s32 	%r127, %r237, 3;
	mad.lo.s32 	%r253, %r115, %r127, %r237;
	add.s32 	%r128, %r237, 4;
	mad.lo.s32 	%r252, %r115, %r128, %r237;
	add.s32 	%r129, %r237, 5;
	mad.lo.s32 	%r251, %r115, %r129, %r237;
	add.s32 	%r130, %r237, 6;
	mad.lo.s32 	%r250, %r115, %r130, %r237;
	add.s32 	%r131, %r237, 7;
	mad.lo.s32 	%r249, %r115, %r131, %r237;
	add.s32 	%r132, %r237, 8;
	mad.lo.s32 	%r248, %r115, %r132, %r237;
	add.s32 	%r133, %r237, 9;
	mad.lo.s32 	%r247, %r115, %r133, %r237;
	add.s32 	%r134, %r237, 10;
	mad.lo.s32 	%r246, %r115, %r134, %r237;
	add.s32 	%r135, %r237, 11;
	mad.lo.s32 	%r245, %r115, %r135, %r237;
	add.s32 	%r136, %r237, 12;
	mad.lo.s32 	%r244, %r115, %r136, %r237;
	add.s32 	%r137, %r237, 13;
	mad.lo.s32 	%r243, %r115, %r137, %r237;
	add.s32 	%r138, %r237, 14;
	mad.lo.s32 	%r242, %r115, %r138, %r237;
	add.s32 	%r139, %r237, 15;
	mad.lo.s32 	%r241, %r115, %r139, %r237;
	add.s32 	%r140, %r237, 16;
	mad.lo.s32 	%r240, %r115, %r140, %r237;
	mad.lo.s32 	%r239, %r115, %r14, %r237;
	and.b32  	%r141, %r11, -16;
	neg.s32 	%r238, %r141;
	mov.u32 	%r255, %r237;
	mov.u32 	%r266, %r237;
$L__BB0_6:
	.pragma "nounroll";
	add.s32 	%r142, %r255, 1;
	mul.wide.u32 	%rd9, %r239, 8;
	add.s64 	%rd10, %rd1, %rd9;
	ld.global.f64 	%fd14, [%rd10];
	abs.f64 	%fd15, %fd14;
	setp.gt.f64 	%p5, %fd15, %fd226;
	selp.f64 	%fd16, %fd15, %fd226, %p5;
	selp.b32 	%r143, %r142, %r266, %p5;
	mul.wide.u32 	%rd11, %r254, 8;
	add.s64 	%rd12, %rd1, %rd11;
	ld.global.f64 	%fd17, [%rd12];
	abs.f64 	%fd18, %fd17;
	setp.gt.f64 	%p6, %fd18, %fd16;
	selp.f64 	%fd19, %fd18, %fd16, %p6;
	add.s32 	%r144, %r255, 2;
	selp.b32 	%r145, %r144, %r143, %p6;
	mul.wide.u32 	%rd13, %r253, 8;
	add.s64 	%rd14, %rd1, %rd13;
	ld.global.f64 	%fd20, [%rd14];
	abs.f64 	%fd21, %fd20;
	setp.gt.f64 	%p7, %fd21, %fd19;
	selp.f64 	%fd22, %fd21, %fd19, %p7;
	add.s32 	%r146, %r255, 3;
	selp.b32 	%r147, %r146, %r145, %p7;
	mul.wide.u32 	%rd15, %r252, 8;
	add.s64 	%rd16, %rd1, %rd15;
	ld.global.f64 	%fd23, [%rd16];
	abs.f64 	%fd24, %fd23;
	setp.gt.f64 	%p8, %fd24, %fd22;
	selp.f64 	%fd25, %fd24, %fd22, %p8;
	add.s32 	%r148, %r255, 4;
	selp.b32 	%r149, %r148, %r147, %p8;
	mul.wide.u32 	%rd17, %r251, 8;
	add.s64 	%rd18, %rd1, %rd17;
	ld.global.f64 	%fd26, [%rd18];
	abs.f64 	%fd27, %fd26;
	setp.gt.f64 	%p9, %fd27, %fd25;
	selp.f64 	%fd28, %fd27, %fd25, %p9;
	add.s32 	%r150, %r255, 5;
	selp.b32 	%r151, %r150, %r149, %p9;
	mul.wide.u32 	%rd19, %r250, 8;
	add.s64 	%rd20, %rd1, %rd19;
	ld.global.f64 	%fd29, [%rd20];
	abs.f64 	%fd30, %fd29;
	setp.gt.f64 	%p10, %fd30, %fd28;
	selp.f64 	%fd31, %fd30, %fd28, %p10;
	add.s32 	%r152, %r255, 6;
	selp.b32 	%r153, %r152, %r151, %p10;
	mul.wide.u32 	%rd21, %r249, 8;
	add.s64 	%rd22, %rd1, %rd21;
	ld.global.f64 	%fd32, [%rd22];
	abs.f64 	%fd33, %fd32;
	setp.gt.f64 	%p11, %fd33, %fd31;
	selp.f64 	%fd34, %fd33, %fd31, %p11;
	add.s32 	%r154, %r255, 7;
	selp.b32 	%r155, %r154, %r153, %p11;
	mul.wide.u32 	%rd23, %r248, 8;
	add.s64 	%rd24, %rd1, %rd23;
	ld.global.f64 	%fd35, [%rd24];
	abs.f64 	%fd36, %fd35;
	setp.gt.f64 	%p12, %fd36, %fd34;
	selp.f64 	%fd37, %fd36, %fd34, %p12;
	add.s32 	%r156, %r255, 8;
	selp.b32 	%r157, %r156, %r155, %p12;
	mul.wide.u32 	%rd25, %r247, 8;
	add.s64 	%rd26, %rd1, %rd25;
	ld.global.f64 	%fd38, [%rd26];
	abs.f64 	%fd39, %fd38;
	setp.gt.f64 	%p13, %fd39, %fd37;
	selp.f64 	%fd40, %fd39, %fd37, %p13;
	add.s32 	%r158, %r255, 9;
	selp.b32 	%r159, %r158, %r157, %p13;
	mul.wide.u32 	%rd27, %r246, 8;
	add.s64 	%rd28, %rd1, %rd27;
	ld.global.f64 	%fd41, [%rd28];
	abs.f64 	%fd42, %fd41;
	setp.gt.f64 	%p14, %fd42, %fd40;
	selp.f64 	%fd43, %fd42, %fd40, %p14;
	add.s32 	%r160, %r255, 10;
	selp.b32 	%r161, %r160, %r159, %p14;
	mul.wide.u32 	%rd29, %r245, 8;
	add.s64 	%rd30, %rd1, %rd29;
	ld.global.f64 	%fd44, [%rd30];
	abs.f64 	%fd45, %fd44;
	setp.gt.f64 	%p15, %fd45, %fd43;
	selp.f64 	%fd46, %fd45, %fd43, %p15;
	add.s32 	%r162, %r255, 11;
	selp.b32 	%r163, %r162, %r161, %p15;
	mul.wide.u32 	%rd31, %r244, 8;
	add.s64 	%rd32, %rd1, %rd31;
	ld.global.f64 	%fd47, [%rd32];
	abs.f64 	%fd48, %fd47;
	setp.gt.f64 	%p16, %fd48, %fd46;
	selp.f64 	%fd49, %fd48, %fd46, %p16;
	add.s32 	%r164, %r255, 12;
	selp.b32 	%r165, %r164, %r163, %p16;
	mul.wide.u32 	%rd33, %r243, 8;
	add.s64 	%rd34, %rd1, %rd33;
	ld.global.f64 	%fd50, [%rd34];
	abs.f64 	%fd51, %fd50;
	setp.gt.f64 	%p17, %fd51, %fd49;
	selp.f64 	%fd52, %fd51, %fd49, %p17;
	add.s32 	%r166, %r255, 13;
	selp.b32 	%r167, %r166, %r165, %p17;
	mul.wide.u32 	%rd35, %r242, 8;
	add.s64 	%rd36, %rd1, %rd35;
	ld.global.f64 	%fd53, [%rd36];
	abs.f64 	%fd54, %fd53;
	setp.gt.f64 	%p18, %fd54, %fd52;
	selp.f64 	%fd55, %fd54, %fd52, %p18;
	add.s32 	%r168, %r255, 14;
	selp.b32 	%r169, %r168, %r167, %p18;
	mul.wide.u32 	%rd37, %r241, 8;
	add.s64 	%rd38, %rd1, %rd37;
	ld.global.f64 	%fd56, [%rd38];
	abs.f64 	%fd57, %fd56;
	setp.gt.f64 	%p19, %fd57, %fd55;
	selp.f64 	%fd58, %fd57, %fd55, %p19;
	add.s32 	%r170, %r255, 15;
	selp.b32 	%r171, %r170, %r169, %p19;
	mul.wide.u32 	%rd39, %r240, 8;
	add.s64 	%rd40, %rd1, %rd39;
	ld.global.f64 	%fd59, [%rd40];
	abs.f64 	%fd60, %fd59;
	setp.gt.f64 	%p20, %fd60, %fd58;
	selp.f64 	%fd226, %fd60, %fd58, %p20;
	add.s32 	%r255, %r255, 16;
	selp.b32 	%r266, %r255, %r171, %p20;
	add.s32 	%r254, %r254, %r7;
	add.s32 	%r253, %r253, %r7;
	add.s32 	%r252, %r252, %r7;
	add.s32 	%r251, %r251, %r7;
	add.s32 	%r250, %r250, %r7;
	add.s32 	%r249, %r249, %r7;
	add.s32 	%r248, %r248, %r7;
	add.s32 	%r247, %r247, %r7;
	add.s32 	%r246, %r246, %r7;
	add.s32 	%r245, %r245, %r7;
	add.s32 	%r244, %r244, %r7;
	add.s32 	%r243, %r243, %r7;
	add.s32 	%r242, %r242, %r7;
	add.s32 	%r241, %r241, %r7;
	add.s32 	%r240, %r240, %r7;
	add.s32 	%r239, %r239, %r7;
	add.s32 	%r238, %r238, 16;
	setp.ne.s32 	%p21, %r238, 0;
	@%p21 bra 	$L__BB0_6;
	add.s32 	%r261, %r255, 1;
$L__BB0_8:
	and.b32  	%r172, %r11, 15;
	setp.eq.s32 	%p22, %r172, 0;
	@%p22 bra 	$L__BB0_18;
	not.b16 	%rs16, %rs23;
	cvt.u16.u32 	%rs17, %r115;
	add.s16 	%rs18, %rs16, %rs17;
	cvt.u32.u16 	%r174, %rs18;
	and.b32  	%r74, %r174, 15;
	add.s32 	%r175, %r74, -1;
	setp.lt.u32 	%p23, %r175, 7;
	@%p23 bra 	$L__BB0_11;
	mad.lo.s32 	%r176, %r261, %r115, %r237;
	mul.wide.u32 	%rd41, %r176, 8;
	add.s64 	%rd42, %rd1, %rd41;
	ld.global.f64 	%fd61, [%rd42];
	abs.f64 	%fd62, %fd61;
	setp.gt.f64 	%p24, %fd62, %fd226;
	selp.f64 	%fd63, %fd62, %fd226, %p24;
	selp.b32 	%r177, %r261, %r266, %p24;
	add.s32 	%r178, %r261, 1;
	add.s32 	%r179, %r176, %r115;
	mul.wide.u32 	%rd43, %r179, 8;
	add.s64 	%rd44, %rd1, %rd43;
	ld.global.f64 	%fd64, [%rd44];
	abs.f64 	%fd65, %fd64;
	setp.gt.f64 	%p25, %fd65, %fd63;
	selp.f64 	%fd66, %fd65, %fd63, %p25;
	selp.b32 	%r180, %r178, %r177, %p25;
	add.s32 	%r181, %r261, 2;
	add.s32 	%r182, %r179, %r115;
	mul.wide.u32 	%rd45, %r182, 8;
	add.s64 	%rd46, %rd1, %rd45;
	ld.global.f64 	%fd67, [%rd46];
	abs.f64 	%fd68, %fd67;
	setp.gt.f64 	%p26, %fd68, %fd66;
	selp.f64 	%fd69, %fd68, %fd66, %p26;
	selp.b32 	%r183, %r181, %r180, %p26;
	add.s32 	%r184, %r261, 3;
	add.s32 	%r185, %r182, %r115;
	mul.wide.u32 	%rd47, %r185, 8;
	add.s64 	%rd48, %rd1, %rd47;
	ld.global.f64 	%fd70, [%rd48];
	abs.f64 	%fd71, %fd70;
	setp.gt.f64 	%p27, %fd71, %fd69;
	selp.f64 	%fd72, %fd71, %fd69, %p27;
	selp.b32 	%r186, %r184, %r183, %p27;
	add.s32 	%r187, %r261, 4;
	add.s32 	%r188, %r185, %r115;
	mul.wide.u32 	%rd49, %r188, 8;
	add.s64 	%rd50, %rd1, %rd49;
	ld.global.f64 	%fd73, [%rd50];
	abs.f64 	%fd74, %fd73;
	setp.gt.f64 	%p28, %fd74, %fd72;
	selp.f64 	%fd75, %fd74, %fd72, %p28;
	selp.b32 	%r189, %r187, %r186, %p28;
	add.s32 	%r190, %r261, 5;
	add.s32 	%r191, %r188, %r115;
	mul.wide.u32 	%rd51, %r191, 8;
	add.s64 	%rd52, %rd1, %rd51;
	ld.global.f64 	%fd76, [%rd52];
	abs.f64 	%fd77, %fd76;
	setp.gt.f64 	%p29, %fd77, %fd75;
	selp.f64 	%fd78, %fd77, %fd75, %p29;
	selp.b32 	%r192, %r190, %r189, %p29;
	add.s32 	%r193, %r261, 6;
	add.s32 	%r194, %r191, %r115;
	mul.wide.u32 	%rd53, %r194, 8;
	add.s64 	%rd54, %rd1, %rd53;
	ld.global.f64 	%fd79, [%rd54];
	abs.f64 	%fd80, %fd79;
	setp.gt.f64 	%p30, %fd80, %fd78;
	selp.f64 	%fd81, %fd80, %fd78, %p30;
	selp.b32 	%r195, %r193, %r192, %p30;
	add.s32 	%r196, %r261, 7;
	add.s32 	%r197, %r194, %r115;
	mul.wide.u32 	%rd55, %r197, 8;
	add.s64 	%rd56, %rd1, %rd55;
	ld.global.f64 	%fd82, [%rd56];
	abs.f64 	%fd83, %fd82;
	setp.gt.f64 	%p31, %fd83, %fd81;
	selp.f64 	%fd226, %fd83, %fd81, %p31;
	selp.b32 	%r266, %r196, %r195, %p31;
	add.s32 	%r261, %r261, 8;
$L__BB0_11:
	and.b32  	%r198, %r74, 7;
	setp.eq.s32 	%p32, %r198, 0;
	@%p32 bra 	$L__BB0_18;
	and.b32  	%r80, %r9, 3;
	setp.lt.u32 	%p33, %r10, 3;
	@%p33 bra 	$L__BB0_14;
	mad.lo.s32 	%r200, %r261, %r115, %r237;
	mul.wide.u32 	%rd57, %r200, 8;
	add.s64 	%rd58, %rd1, %rd57;
	ld.global.f64 	%fd84, [%rd58];
	abs.f64 	%fd85, %fd84;
	setp.gt.f64 	%p34, %fd85, %fd226;
	selp.f64 	%fd86, %fd85, %fd226, %p34;
	selp.b32 	%r201, %r261, %r266, %p34;
	add.s32 	%r202, %r261, 1;
	add.s32 	%r203, %r200, %r115;
	mul.wide.u32 	%rd59, %r203, 8;
	add.s64 	%rd60, %rd1, %rd59;
	ld.global.f64 	%fd87, [%rd60];
	abs.f64 	%fd88, %fd87;
	setp.gt.f64 	%p35, %fd88, %fd86;
	selp.f64 	%fd89, %fd88, %fd86, %p35;
	selp.b32 	%r204, %r202, %r201, %p35;
	add.s32 	%r205, %r261, 2;
	add.s32 	%r206, %r203, %r115;
	mul.wide.u32 	%rd61, %r206, 8;
	add.s64 	%rd62, %rd1, %rd61;
	ld.global.f64 	%fd90, [%rd62];
	abs.f64 	%fd91, %fd90;
	setp.gt.f64 	%p36, %fd91, %fd89;
	selp.f64 	%fd92, %fd91, %fd89, %p36;
	selp.b32 	%r207, %r205, %r204, %p36;
	add.s32 	%r208, %r261, 3;
	add.s32 	%r209, %r206, %r115;
	mul.wide.u32 	%rd63, %r209, 8;
	add.s64 	%rd64, %rd1, %rd63;
	ld.global.f64 	%fd93, [%rd64];
	abs.f64 	%fd94, %fd93;
	setp.gt.f64 	%p37, %fd94, %fd92;
	selp.f64 	%fd226, %fd94, %fd92, %p37;
	selp.b32 	%r266, %r208, %r207, %p37;
	add.s32 	%r261, %r261, 4;
$L__BB0_14:
	setp.eq.s32 	%p38, %r80, 0;
	@%p38 bra 	$L__BB0_18;
	mad.lo.s32 	%r86, %r261, %r115, %r237;
	mul.wide.u32 	%rd65, %r86, 8;
	add.s64 	%rd66, %rd1, %rd65;
	ld.global.f64 	%fd95, [%rd66];
	abs.f64 	%fd96, %fd95;
	setp.gt.f64 	%p39, %fd96, %fd226;
	selp.f64 	%fd9, %fd96, %fd226, %p39;
	selp.b32 	%r266, %r261, %r266, %p39;
	setp.eq.s32 	%p40, %r80, 1;
	@%p40 bra 	$L__BB0_18;
	add.s32 	%r210, %r261, 1;
	add.s32 	%r88, %r86, %r115;
	mul.wide.u32 	%rd67, %r88, 8;
	add.s64 	%rd68, %rd1, %rd67;
	ld.global.f64 	%fd97, [%rd68];
	abs.f64 	%fd98, %fd97;
	setp.gt.f64 	%p41, %fd98, %fd9;
	selp.f64 	%fd10, %fd98, %fd9, %p41;
	selp.b32 	%r266, %r210, %r266, %p41;
	setp.eq.s32 	%p42, %r80, 2;
	@%p42 bra 	$L__BB0_18;
	add.s32 	%r211, %r261, 2;
	add.s32 	%r212, %r88, %r115;
	mul.wide.u32 	%rd69, %r212, 8;
	add.s64 	%rd70, %rd1, %rd69;
	ld.global.f64 	%fd99, [%rd70];
	abs.f64 	%fd100, %fd99;
	setp.gt.f64 	%p43, %fd100, %fd10;
	selp.b32 	%r266, %r211, %r266, %p43;
$L__BB0_18:
	setp.eq.s32 	%p44, %r266, %r237;
	@%p44 bra 	$L__BB0_32;
	setp.lt.u32 	%p45, %r2, 15;
	mul.lo.s32 	%r92, %r266, %r115;
	mov.b32 	%r269, 0;
	@%p45 bra 	$L__BB0_22;
	mov.b32 	%r267, 0;
$L__BB0_21:
	.pragma "nounroll";
	add.s32 	%r215, %r267, %r13;
	mul.wide.u32 	%rd71, %r215, 8;
	add.s64 	%rd72, %rd1, %rd71;
	ld.global.f64 	%fd101, [%rd72];
	add.s32 	%r216, %r267, %r92;
	mul.wide.s32 	%rd73, %r216, 8;
	add.s64 	%rd74, %rd1, %rd73;
	ld.global.f64 	%fd102, [%rd74];
	st.global.f64 	[%rd72], %fd102;
	st.global.f64 	[%rd74], %fd101;
	ld.global.f64 	%fd103, [%rd72+8];
	ld.global.f64 	%fd104, [%rd74+8];
	st.global.f64 	[%rd72+8], %fd104;
	st.global.f64 	[%rd74+8], %fd103;
	ld.global.f64 	%fd105, [%rd72+16];
	ld.global.f64 	%fd106, [%rd74+16];
	st.global.f64 	[%rd72+16], %fd106;
	st.global.f64 	[%rd74+16], %fd105;
	ld.global.f64 	%fd107, [%rd72+24];
	ld.global.f64 	%fd108, [%rd74+24];
	st.global.f64 	[%rd72+24], %fd108;
	st.global.f64 	[%rd74+24], %fd107;
	ld.global.f64 	%fd109, [%rd72+32];
	ld.global.f64 	%fd110, [%rd74+32];
	st.global.f64 	[%rd72+32], %fd110;
	st.global.f64 	[%rd74+32], %fd109;
	ld.global.f64 	%fd111, [%rd72+40];
	ld.global.f64 	%fd112, [%rd74+40];
	st.global.f64 	[%rd72+40], %fd112;
	st.global.f64 	[%rd74+40], %fd111;
	ld.global.f64 	%fd113, [%rd72+48];
	ld.global.f64 	%fd114, [%rd74+48];
	st.global.f64 	[%rd72+48], %fd114;
	st.global.f64 	[%rd74+48], %fd113;
	ld.global.f64 	%fd115, [%rd72+56];
	ld.global.f64 	%fd116, [%rd74+56];
	st.global.f64 	[%rd72+56], %fd116;
	st.global.f64 	[%rd74+56], %fd115;
	ld.global.f64 	%fd117, [%rd72+64];
	ld.global.f64 	%fd118, [%rd74+64];
	st.global.f64 	[%rd72+64], %fd118;
	st.global.f64 	[%rd74+64], %fd117;
	ld.global.f64 	%fd119, [%rd72+72];
	ld.global.f64 	%fd120, [%rd74+72];
	st.global.f64 	[%rd72+72], %fd120;
	st.global.f64 	[%rd74+72], %fd119;
	ld.global.f64 	%fd121, [%rd72+80];
	ld.global.f64 	%fd122, [%rd74+80];
	st.global.f64 	[%rd72+80], %fd122;
	st.global.f64 	[%rd74+80], %fd121;
	ld.global.f64 	%fd123, [%rd72+88];
	ld.global.f64 	%fd124, [%rd74+88];
	st.global.f64 	[%rd72+88], %fd124;
	st.global.f64 	[%rd74+88], %fd123;
	ld.global.f64 	%fd125, [%rd72+96];
	ld.global.f64 	%fd126, [%rd74+96];
	st.global.f64 	[%rd72+96], %fd126;
	st.global.f64 	[%rd74+96], %fd125;
	ld.global.f64 	%fd127, [%rd72+104];
	ld.global.f64 	%fd128, [%rd74+104];
	st.global.f64 	[%rd72+104], %fd128;
	st.global.f64 	[%rd74+104], %fd127;
	ld.global.f64 	%fd129, [%rd72+112];
	ld.global.f64 	%fd130, [%rd74+112];
	st.global.f64 	[%rd72+112], %fd130;
	st.global.f64 	[%rd74+112], %fd129;
	ld.global.f64 	%fd131, [%rd72+120];
	ld.global.f64 	%fd132, [%rd74+120];
	st.global.f64 	[%rd72+120], %fd132;
	st.global.f64 	[%rd74+120], %fd131;
	add.s32 	%r267, %r267, 16;
	setp.ne.s32 	%p46, %r267, %r5;
	mov.u32 	%r269, %r5;
	@%p46 bra 	$L__BB0_21;
$L__BB0_22:
	setp.eq.s32 	%p47, %r3, 0;
	@%p47 bra 	$L__BB0_32;
	add.s32 	%r217, %r3, -1;
	setp.lt.u32 	%p48, %r217, 7;
	@%p48 bra 	$L__BB0_25;
	add.s32 	%r218, %r269, %r13;
	mul.wide.u32 	%rd75, %r218, 8;
	add.s64 	%rd76, %rd1, %rd75;
	ld.global.f64 	%fd133, [%rd76];
	add.s32 	%r219, %r269, %r92;
	mul.wide.s32 	%rd77, %r219, 8;
	add.s64 	%rd78, %rd1, %rd77;
	ld.global.f64 	%fd134, [%rd78];
	st.global.f64 	[%rd76], %fd134;
	st.global.f64 	[%rd78], %fd133;
	cvt.u64.u32 	%rd79, %r13;
	cvt.u64.u32 	%rd80, %r269;
	add.s64 	%rd81, %rd80, %rd79;
	shl.b64 	%rd82, %rd81, 3;
	add.s64 	%rd83, %rd1, %rd82;
	ld.global.f64 	%fd135, [%rd83+8];
	ld.global.f64 	%fd136, [%rd78+8];
	st.global.f64 	[%rd83+8], %fd136;
	st.global.f64 	[%rd78+8], %fd135;
	ld.global.f64 	%fd137, [%rd83+16];
	ld.global.f64 	%fd138, [%rd78+16];
	st.global.f64 	[%rd83+16], %fd138;
	st.global.f64 	[%rd78+16], %fd137;
	ld.global.f64 	%fd139, [%rd83+24];
	ld.global.f64 	%fd140, [%rd78+24];
	st.global.f64 	[%rd83+24], %fd140;
	st.global.f64 	[%rd78+24], %fd139;
	ld.global.f64 	%fd141, [%rd83+32];
	ld.global.f64 	%fd142, [%rd78+32];
	st.global.f64 	[%rd83+32], %fd142;
	st.global.f64 	[%rd78+32], %fd141;
	ld.global.f64 	%fd143, [%rd83+40];
	ld.global.f64 	%fd144, [%rd78+40];
	st.global.f64 	[%rd83+40], %fd144;
	st.global.f64 	[%rd78+40], %fd143;
	ld.global.f64 	%fd145, [%rd83+48];
	ld.global.f64 	%fd146, [%rd78+48];
	st.global.f64 	[%rd83+48], %fd146;
	st.global.f64 	[%rd78+48], %fd145;
	ld.global.f64 	%fd147, [%rd83+56];
	ld.global.f64 	%fd148, [%rd78+56];
	st.global.f64 	[%rd83+56], %fd148;
	st.global.f64 	[%rd78+56], %fd147;
	add.s32 	%r269, %r269, 8;
$L__BB0_25:
	setp.eq.s32 	%p49, %r4, 0;
	@%p49 bra 	$L__BB0_32;
	add.s32 	%r220, %r4, -1;
	setp.lt.u32 	%p50, %r220, 3;
	@%p50 bra 	$L__BB0_28;
	add.s32 	%r221, %r269, %r13;
	mul.wide.u32 	%rd84, %r221, 8;
	add.s64 	%rd85, %rd1, %rd84;
	ld.global.f64 	%fd149, [%rd85];
	add.s32 	%r222, %r269, %r92;
	mul.wide.s32 	%rd86, %r222, 8;
	add.s64 	%rd87, %rd1, %rd86;
	ld.global.f64 	%fd150, [%rd87];
	st.global.f64 	[%rd85], %fd150;
	st.global.f64 	[%rd87], %fd149;
	cvt.u64.u32 	%rd88, %r13;
	cvt.u64.u32 	%rd89, %r269;
	add.s64 	%rd90, %rd89, %rd88;
	shl.b64 	%rd91, %rd90, 3;
	add.s64 	%rd92, %rd1, %rd91;
	ld.global.f64 	%fd151, [%rd92+8];
	ld.global.f64 	%fd152, [%rd87+8];
	st.global.f64 	[%rd92+8], %fd152;
	st.global.f64 	[%rd87+8], %fd151;
	ld.global.f64 	%fd153, [%rd92+16];
	ld.global.f64 	%fd154, [%rd87+16];
	st.global.f64 	[%rd92+16], %fd154;
	st.global.f64 	[%rd87+16], %fd153;
	ld.global.f64 	%fd155, [%rd92+24];
	ld.global.f64 	%fd156, [%rd87+24];
	st.global.f64 	[%rd92+24], %fd156;
	st.global.f64 	[%rd87+24], %fd155;
	add.s32 	%r269, %r269, 4;
$L__BB0_28:
	setp.eq.s32 	%p51, %r6, 0;
	@%p51 bra 	$L__BB0_32;
	setp.eq.s32 	%p52, %r6, 1;
	add.s32 	%r223, %r269, %r13;
	mul.wide.u32 	%rd93, %r223, 8;
	add.s64 	%rd94, %rd1, %rd93;
	ld.global.f64 	%fd157, [%rd94];
	add.s32 	%r224, %r269, %r92;
	mul.wide.s32 	%rd95, %r224, 8;
	add.s64 	%rd3, %rd1, %rd95;
	ld.global.f64 	%fd158, [%rd3];
	st.global.f64 	[%rd94], %fd158;
	st.global.f64 	[%rd3], %fd157;
	@%p52 bra 	$L__BB0_32;
	setp.eq.s32 	%p53, %r6, 2;
	cvt.u64.u32 	%rd96, %r13;
	cvt.u64.u32 	%rd97, %r269;
	add.s64 	%rd98, %rd97, %rd96;
	shl.b64 	%rd99, %rd98, 3;
	add.s64 	%rd4, %rd1, %rd99;
	ld.global.f64 	%fd159, [%rd4+8];
	ld.global.f64 	%fd160, [%rd3+8];
	st.global.f64 	[%rd4+8], %fd160;
	st.global.f64 	[%rd3+8], %fd159;
	@%p53 bra 	$L__BB0_32;
	ld.global.f64 	%fd161, [%rd4+16];
	ld.global.f64 	%fd162, [%rd3+16];
	st.global.f64 	[%rd4+16], %fd162;
	st.global.f64 	[%rd3+16], %fd161;
$L__BB0_32:
	setp.ge.s32 	%p54, %r14, %r115;
	@%p54 bra 	$L__BB0_46;
	ld.global.f64 	%fd11, [%rd2];
	and.b32  	%r100, %r11, 7;
	and.b32  	%r101, %r11, -8;
	and.b32  	%r102, %r9, 3;
	xor.b16  	%rs19, %rs21, 3;
	add.s16 	%rs6, %rs19, %rs1;
	and.b16  	%rs7, %rs6, 1;
	cvt.u64.u32 	%rd123, %r13;
	mov.u32 	%r274, %r14;
	bra.uni 	$L__BB0_43;
$L__BB0_34:
	setp.eq.s32 	%p57, %r100, 0;
	@%p57 bra 	$L__BB0_42;
	setp.lt.u32 	%p58, %r10, 3;
	@%p58 bra 	$L__BB0_37;
	add.s32 	%r231, %r275, %r13;
	mul.wide.u32 	%rd106, %r231, 8;
	add.s64 	%rd107, %rd1, %rd106;
	ld.global.f64 	%fd196, [%rd107];
	mul.f64 	%fd197, %fd12, %fd196;
	add.s32 	%r232, %r275, %r110;
	mul.wide.u32 	%rd108, %r232, 8;
	add.s64 	%rd109, %rd1, %rd108;
	ld.global.f64 	%fd198, [%rd109];
	sub.f64 	%fd199, %fd198, %fd197;
	st.global.f64 	[%rd109], %fd199;
	cvt.u64.u32 	%rd110, %r13;
	cvt.u64.u32 	%rd111, %r275;
	add.s64 	%rd112, %rd111, %rd110;
	shl.b64 	%rd113, %rd112, 3;
	add.s64 	%rd114, %rd1, %rd113;
	ld.global.f64 	%fd200, [%rd114+8];
	mul.f64 	%fd201, %fd12, %fd200;
	cvt.u64.u32 	%rd115, %r110;
	add.s64 	%rd116, %rd111, %rd115;
	shl.b64 	%rd117, %rd116, 3;
	add.s64 	%rd118, %rd1, %rd117;
	ld.global.f64 	%fd202, [%rd118+8];
	sub.f64 	%fd203, %fd202, %fd201;
	st.global.f64 	[%rd118+8], %fd203;
	ld.global.f64 	%fd204, [%rd114+16];
	mul.f64 	%fd205, %fd12, %fd204;
	ld.global.f64 	%fd206, [%rd118+16];
	sub.f64 	%fd207, %fd206, %fd205;
	st.global.f64 	[%rd118+16], %fd207;
	ld.global.f64 	%fd208, [%rd114+24];
	mul.f64 	%fd209, %fd12, %fd208;
	ld.global.f64 	%fd210, [%rd118+24];
	sub.f64 	%fd211, %fd210, %fd209;
	st.global.f64 	[%rd118+24], %fd211;
	add.s32 	%r275, %r275, 4;
$L__BB0_37:
	setp.eq.s32 	%p59, %r102, 0;
	@%p59 bra 	$L__BB0_42;
	and.b16  	%rs20, %rs6, 3;
	setp.eq.s16 	%p60, %rs20, 1;
	@%p60 bra 	$L__BB0_40;
	add.s32 	%r233, %r275, %r13;
	mul.wide.u32 	%rd119, %r233, 8;
	add.s64 	%rd120, %rd1, %rd119;
	ld.global.f64 	%fd212, [%rd120];
	mul.f64 	%fd213, %fd12, %fd212;
	add.s32 	%r234, %r275, %r110;
	mul.wide.u32 	%rd121, %r234, 8;
	add.s64 	%rd122, %rd1, %rd121;
	ld.global.f64 	%fd214, [%rd122];
	sub.f64 	%fd215, %fd214, %fd213;
	st.global.f64 	[%rd122], %fd215;
	cvt.u64.u32 	%rd124, %r275;
	add.s64 	%rd125, %rd124, %rd123;
	shl.b64 	%rd126, %rd125, 3;
	add.s64 	%rd127, %rd1, %rd126;
	ld.global.f64 	%fd216, [%rd127+8];
	mul.f64 	%fd217, %fd12, %fd216;
	cvt.u64.u32 	%rd128, %r110;
	add.s64 	%rd129, %rd124, %rd128;
	shl.b64 	%rd130, %rd129, 3;
	add.s64 	%rd131, %rd1, %rd130;
	ld.global.f64 	%fd218, [%rd131+8];
	sub.f64 	%fd219, %fd218, %fd217;
	st.global.f64 	[%rd131+8], %fd219;
	add.s32 	%r275, %r275, 2;
$L__BB0_40:
	setp.eq.s16 	%p61, %rs7, 0;
	@%p61 bra 	$L__BB0_42;
	add.s32 	%r235, %r275, %r13;
	mul.wide.u32 	%rd132, %r235, 8;
	add.s64 	%rd133, %rd1, %rd132;
	ld.global.f64 	%fd220, [%rd133];
	mul.f64 	%fd221, %fd12, %fd220;
	add.s32 	%r236, %r275, %r110;
	mul.wide.u32 	%rd134, %r236, 8;
	add.s64 	%rd135, %rd1, %rd134;
	ld.global.f64 	%fd222, [%rd135];
	sub.f64 	%fd223, %fd222, %fd221;
	st.global.f64 	[%rd135], %fd223;
$L__BB0_42:
	add.s32 	%r274, %r274, 1;
	setp.eq.s32 	%p62, %r274, %r115;
	@%p62 bra 	$L__BB0_46;
$L__BB0_43:
	sub.s32 	%r225, %r115, %r237;
	add.s32 	%r226, %r225, -2;
	setp.lt.u32 	%p55, %r226, 7;
	mul.lo.s32 	%r110, %r274, %r115;
	add.s32 	%r227, %r110, %r237;
	mul.wide.u32 	%rd100, %r227, 8;
	add.s64 	%rd101, %rd1, %rd100;
	ld.global.f64 	%fd163, [%rd101];
	div.rn.f64 	%fd12, %fd163, %fd11;
	st.global.f64 	[%rd101], %fd12;
	mov.u32 	%r275, %r14;
	@%p55 bra 	$L__BB0_34;
	mov.b32 	%r276, 0;
	mov.u32 	%r275, %r14;
$L__BB0_45:
	.pragma "nounroll";
	add.s32 	%r229, %r275, %r13;
	mul.wide.u32 	%rd102, %r229, 8;
	add.s64 	%rd103, %rd1, %rd102;
	ld.global.f64 	%fd164, [%rd103];
	mul.f64 	%fd165, %fd12, %fd164;
	add.s32 	%r230, %r275, %r110;
	mul.wide.u32 	%rd104, %r230, 8;
	add.s64 	%rd105, %rd1, %rd104;
	ld.global.f64 	%fd166, [%rd105];
	sub.f64 	%fd167, %fd166, %fd165;
	st.global.f64 	[%rd105], %fd167;
	ld.global.f64 	%fd168, [%rd103+8];
	mul.f64 	%fd169, %fd12, %fd168;
	ld.global.f64 	%fd170, [%rd105+8];
	sub.f64 	%fd171, %fd170, %fd169;
	st.global.f64 	[%rd105+8], %fd171;
	ld.global.f64 	%fd172, [%rd103+16];
	mul.f64 	%fd173, %fd12, %fd172;
	ld.global.f64 	%fd174, [%rd105+16];
	sub.f64 	%fd175, %fd174, %fd173;
	st.global.f64 	[%rd105+16], %fd175;
	ld.global.f64 	%fd176, [%rd103+24];
	mul.f64 	%fd177, %fd12, %fd176;
	ld.global.f64 	%fd178, [%rd105+24];
	sub.f64 	%fd179, %fd178, %fd177;
	st.global.f64 	[%rd105+24], %fd179;
	ld.global.f64 	%fd180, [%rd103+32];
	mul.f64 	%fd181, %fd12, %fd180;
	ld.global.f64 	%fd182, [%rd105+32];
	sub.f64 	%fd183, %fd182, %fd181;
	st.global.f64 	[%rd105+32], %fd183;
	ld.global.f64 	%fd184, [%rd103+40];
	mul.f64 	%fd185, %fd12, %fd184;
	ld.global.f64 	%fd186, [%rd105+40];
	sub.f64 	%fd187, %fd186, %fd185;
	st.global.f64 	[%rd105+40], %fd187;
	ld.global.f64 	%fd188, [%rd103+48];
	mul.f64 	%fd189, %fd12, %fd188;
	ld.global.f64 	%fd190, [%rd105+48];
	sub.f64 	%fd191, %fd190, %fd189;
	st.global.f64 	[%rd105+48], %fd191;
	ld.global.f64 	%fd192, [%rd103+56];
	mul.f64 	%fd193, %fd12, %fd192;
	ld.global.f64 	%fd194, [%rd105+56];
	sub.f64 	%fd195, %fd194, %fd193;
	st.global.f64 	[%rd105+56], %fd195;
	add.s32 	%r275, %r275, 8;
	add.s32 	%r276, %r276, 8;
	setp.eq.s32 	%p56, %r276, %r101;
	@%p56 bra 	$L__BB0_34;
	bra.uni 	$L__BB0_45;
$L__BB0_46:
	setp.ne.s32 	%p63, %r14, %r115;
	add.s16 	%rs23, %rs23, 1;
	add.s16 	%rs22, %rs22, 1;
	add.s16 	%rs21, %rs21, 1;
	mov.u32 	%r237, %r14;
	@%p63 bra 	$L__BB0_3;
$L__BB0_47:
	ret;

}


// ===== COMPILED SASS (sm_100) =====

	.target	sm_100

	.elftype	@"ET_EXEC"


//--------------------- .note.nv.tkinfo           --------------------------
	.section	.note.nv.tkinfo,"",@"SHT_NOTE"
	.sectionflags	@"SHF_NOTE_NV_TKINFO"
	.tkinfo
        /*0018*/ 	.word	0x00000002
        /*0030*/ 	.string	""
        /*0030*/ 	.string	"ptxas"
        /*0030*/ 	.string	"Cuda compilation tools, release 13.0, V13.0.88"
        /*0030*/ 	.string	"Build cuda_13.0.r13.0/compiler.36424714_0"
        /*0030*/ 	.string	"-arch sm_100 -m 64 "



//--------------------- .note.nv.cuinfo           --------------------------
	.section	.note.nv.cuinfo,"",@"SHT_NOTE"
	.sectionflags	@"SHF_NOTE_NV_CUINFO"
        /*0018*/ 	.short	0x0002
        /*001a*/ 	.short	0x0064
        /*001c*/ 	.short	0x0082
	.zero		2


//--------------------- .nv.info                  --------------------------
	.section	.nv.info,"",@"SHT_CUDA_INFO"
	.align	4


	//----- nvinfo : EIATTR_REGCOUNT
	.align		4
        /*0000*/ 	.byte	0x04, 0x2f
        /*0002*/ 	.short	(.L_1 - .L_0)
	.align		4
.L_0:
        /*0004*/ 	.word	index@(_Z9lu_kernelPdi)
        /*0008*/ 	.word	0x00000020


	//----- nvinfo : EIATTR_FRAME_SIZE
	.align		4
.L_1:
        /*000c*/ 	.byte	0x04, 0x11
        /*000e*/ 	.short	(.L_3 - .L_2)
	.align		4
.L_2:
        /*0010*/ 	.word	index@($__internal_0_$__cuda_sm20_div_rn_f64_full)
        /*0014*/ 	.word	0x00000000


	//----- nvinfo : EIATTR_FRAME_SIZE
	.align		4
.L_3:
        /*0018*/ 	.byte	0x04, 0x11
        /*001a*/ 	.short	(.L_5 - .L_4)
	.align		4
.L_4:
        /*001c*/ 	.word	index@(_Z9lu_kernelPdi)
        /*0020*/ 	.word	0x00000000


	//----- nvinfo : EIATTR_MIN_STACK_SIZE
	.align		4
.L_5:
        /*0024*/ 	.byte	0x04, 0x12
        /*0026*/ 	.short	(.L_7 - .L_6)
	.align		4
.L_6:
        /*0028*/ 	.word	index@(_Z9lu_kernelPdi)
        /*002c*/ 	.word	0x00000000
.L_7:


//--------------------- .nv.compat                --------------------------
	.section	.nv.compat,"",@"SHT_CUDA_COMPAT_INFO"
	.align	4
        /*0000*/ 	.byte	0x02, 0x09, 0x00, 0x00, 0x02, 0x02, 0x01, 0x00, 0x02, 0x05, 0x05, 0x00, 0x03, 0x07, 0x01, 0x01
        /*0010*/ 	.byte	0x02, 0x03, 0x00, 0x00, 0x02, 0x06, 0x01, 0x00, 0x04, 0x0b, 0x08, 0x00, 0x01, 0x00, 0x00, 0x00
        /*0020*/ 	.byte	0x00, 0x00, 0x00, 0x00


//--------------------- .nv.info._Z9lu_kernelPdi  --------------------------
	.section	.nv.info._Z9lu_kernelPdi,"",@"SHT_CUDA_INFO"
	.sectionflags	@""
	.align	4


	//----- nvinfo : EIATTR_CUDA_API_VERSION
	.align		4
        /*0000*/ 	.byte	0x04, 0x37
        /*0002*/ 	.short	(.L_9 - .L_8)
.L_8:
        /*0004*/ 	.word	0x00000082


	//----- nvinfo : EIATTR_KPARAM_INFO
	.align		4
.L_9:
        /*0008*/ 	.byte	0x04, 0x17
        /*000a*/ 	.short	(.L_11 - .L_10)
.L_10:
        /*000c*/ 	.word	0x00000000
        /*0010*/ 	.short	0x0001
        /*0012*/ 	.short	0x0008
        /*0014*/ 	.byte	0x00, 0xf0, 0x11, 0x00


	//----- nvinfo : EIATTR_KPARAM_INFO
	.align		4
.L_11:
        /*0018*/ 	.byte	0x04, 0x17
        /*001a*/ 	.short	(.L_13 - .L_12)
.L_12:
        /*001c*/ 	.word	0x00000000
        /*0020*/ 	.short	0x0000
        /*0022*/ 	.short	0x0000
        /*0024*/ 	.byte	0x00, 0xf5, 0x21, 0x00


	//----- nvinfo : EIATTR_SPARSE_MMA_MASK
	.align		4
.L_13:
        /*0028*/ 	.byte	0x03, 0x50
        /*002a*/ 	.short	0x0000


	//----- nvinfo : EIATTR_MAXREG_COUNT
	.align		4
        /*002c*/ 	.byte	0x03, 0x1b
        /*002e*/ 	.short	0x00ff


	//----- nvinfo : EIATTR_MERCURY_ISA_VERSION
	.align		4
        /*0030*/ 	.byte	0x03, 0x5f
        /*0032*/ 	.short	0x0101


	//----- nvinfo : EIATTR_VRC_CTA_INIT_COUNT
	.align		4
        /*0034*/ 	.byte	0x02, 0x4a
	.zero		1
	.zero		1


	//----- nvinfo : EIATTR_EXIT_INSTR_OFFSETS
	.align		4
        /*0038*/ 	.byte	0x04, 0x1c
        /*003a*/ 	.short	(.L_15 - .L_14)


	//   ....[0]....
.L_14:
        /*003c*/ 	.word	0x00000060


	//   ....[1]....
        /*0040*/ 	.word	0x000000d0


	//   ....[2]....
        /*0044*/ 	.word	0x00002f30


	//----- nvinfo : EIATTR_CRS_STACK_SIZE
	.align		4
.L_15:
        /*0048*/ 	.byte	0x04, 0x1e
        /*004a*/ 	.short	(.L_17 - .L_16)
.L_16:
        /*004c*/ 	.word	0x00000000


	//----- nvinfo : EIATTR_CBANK_PARAM_SIZE
	.align		4
.L_17:
        /*0050*/ 	.byte	0x03, 0x19
        /*0052*/ 	.short	0x000c


	//----- nvinfo : EIATTR_PARAM_CBANK
	.align		4
        /*0054*/ 	.byte	0x04, 0x0a
        /*0056*/ 	.short	(.L_19 - .L_18)
	.align		4
.L_18:
        /*0058*/ 	.word	index@(.nv.constant0._Z9lu_kernelPdi)
        /*005c*/ 	.short	0x0380
        /*005e*/ 	.short	0x000c


	//----- nvinfo : EIATTR_SW_WAR
	.align		4
.L_19:
        /*0060*/ 	.byte	0x04, 0x36
        /*0062*/ 	.short	(.L_21 - .L_20)
.L_20:
        /*0064*/ 	.word	0x00000008
.L_21:


//--------------------- .nv.callgraph             --------------------------
	.section	.nv.callgraph,"",@"SHT_CUDA_CALLGRAPH"
	.align	4
	.sectionentsize	8
	.align		4
        /*0000*/ 	.word	0x00000000
	.align		4
        /*0004*/ 	.word	0xffffffff
	.align		4
        /*0008*/ 	.word	0x00000000
	.align		4
        /*000c*/ 	.word	0xfffffffe
	.align		4
        /*0010*/ 	.word	0x00000000
	.align		4
        /*0014*/ 	.word	0xfffffffd
	.align		4
        /*0018*/ 	.word	0x00000000
	.align		4
        /*001c*/ 	.word	0xfffffffc


//--------------------- .text._Z9lu_kernelPdi     --------------------------
	.section	.text._Z9lu_kernelPdi,"ax",@progbits
	.align	128
        .global         _Z9lu_kernelPdi
        .type           _Z9lu_kernelPdi,@function
        .size           _Z9lu_kernelPdi,(.L_x_27 - _Z9lu_kernelPdi)
        .other          _Z9lu_kernelPdi,@"STO_CUDA_ENTRY STV_DEFAULT"
_Z9lu_kernelPdi:
.text._Z9lu_kernelPdi:
[----:B------:R-:W-:Y:S01]  /*0000*/  LDC R1, c[0x0][0x37c] ;  /* 0x0000df00ff017b82 */ /* 0x000fe20000000800 */
[----:B------:R-:W0:Y:S07]  /*0010*/  S2R R3, SR_TID.X ;  /* 0x0000000000037919 */ /* 0x000e2e0000002100 */
[----:B------:R-:W0:Y:S08]  /*0020*/  S2UR UR4, SR_CTAID.X ;  /* 0x00000000000479c3 */ /* 0x000e300000002500 */
[----:B------:R-:W0:Y:S02]  /*0030*/  LDC R0, c[0x0][0x360] ;  /* 0x0000d800ff007b82 */ /* 0x000e240000000800 */
[----:B0-----:R-:W-:-:S05]  /*0040*/  IMAD R0, R0, UR4, R3 ;  /* 0x0000000400007c24 */ /* 0x001fca000f8e0203 */
[----:B------:R-:W-:-:S13]  /*0050*/  ISETP.GT.AND P0, PT, R0, 0x2ed, PT ;  /* 0x000002ed0000780c */ /* 0x000fda0003f04270 */
[----:B------:R-:W-:Y:S05]  /*0060*/  @P0 EXIT ;  /* 0x000000000000094d */ /* 0x000fea0003800000 */
[----:B------:R-:W0:Y:S01]  /*0070*/  LDCU UR6, c[0x0][0x388] ;  /* 0x00007100ff0677ac */ /* 0x000e220008000800 */
[----:B------:R-:W1:Y:S01]  /*0080*/  LDC.64 R12, c[0x0][0x380] ;  /* 0x0000e000ff0c7b82 */ /* 0x000e620000000a00 */
[----:B0-----:R-:W-:Y:S02]  /*0090*/  UISETP.GE.AND UP0, UPT, UR6, 0x1, UPT ;  /* 0x000000010600788c */ /* 0x001fe4000bf06270 */
[----:B------:R-:W-:-:S04]  /*00a0*/  IMAD R0, R0, UR6, RZ ;  /* 0x0000000600007c24 */ /* 0x000fc8000f8e02ff */
[----:B------:R-:W-:Y:S01]  /*00b0*/  IMAD R3, R0, UR6, RZ ;  /* 0x0000000600037c24 */ /* 0x000fe2000f8e02ff */
[----:B------:R-:W-:-:S13]  /*00c0*/  PLOP3.LUT P0, PT, PT, PT, UP0, 0x80, 0x8 ;  /* 0x000000000008781c */ /* 0x000fda0003f0f008 */
[----:B------:R-:W-:Y:S05]  /*00d0*/  @!P0 EXIT ;  /* 0x000000000000894d */ /* 0x000fea0003800000 */
[----:B-1----:R-:W-:Y:S01]  /*00e0*/  IMAD.WIDE R12, R3, 0x8, R12 ;  /* 0x00000008030c7825 */ /* 0x002fe200078e020c */
[----:B------:R-:W-:Y:S01]  /*00f0*/  PRMT R2, RZ, 0x7610, R2 ;  /* 0x00007610ff027816 */ /* 0x000fe20000000002 */
[----:B------:R-:W-:Y:S01]  /*0100*/  UIADD3 UR27, UPT, UPT, UR6, -0x1, URZ ;  /* 0xffffffff061b7890 */ /* 0x000fe2000fffe0ff */
[----:B------:R-:W-:Y:S01]  /*0110*/  PRMT R3, RZ, 0x7610, R3 ;  /* 0x00007610ff037816 */ /* 0x000fe20000000003 */
[----:B------:R-:W0:Y:S01]  /*0120*/  LDCU.U16 UR26, c[0x0][0x388] ;  /* 0x00007100ff1a77ac */ /* 0x000e220008000400 */
[----:B------:R-:W-:Y:S01]  /*0130*/  PRMT R4, RZ, 0x7610, R4 ;  /* 0x00007610ff047816 */ /* 0x000fe20000000004 */
[----:B------:R-:W1:Y:S01]  /*0140*/  LDCU.64 UR22, c[0x0][0x358] ;  /* 0x00006b00ff1677ac */ /* 0x000e620008000a00 */
[----:B------:R-:W-:Y:S01]  /*0150*/  ULOP3.LUT UR6, UR6, 0x7ffffff0, URZ, 0xc0, !UPT ;  /* 0x7ffffff006067892 */ /* 0x000fe2000f8ec0ff */
[----:B------:R-:W-:-:S11]  /*0160*/  UMOV UR4, URZ ;  /* 0x000000ff00047c82 */ /* 0x000fd60008000000 */
.L_x_20:
[----:B--2---:R-:W2:Y:S01]  /*0170*/  LDCU UR30, c[0x0][0x388] ;  /* 0x00007100ff1e77ac */ /* 0x004ea20008000800 */
[----:B------:R-:W-:Y:S01]  /*0180*/  LOP3.LUT R0, RZ, R3, RZ, 0x33, !PT ;  /* 0x00000003ff007212 */ /* 0x000fe200078e33ff */
[----:B------:R-:W-:-:S04]  /*0190*/  UIADD3 UR5, UPT, UPT, UR4, 0x1, URZ ;  /* 0x0000000104057890 */ /* 0x000fc8000fffe0ff */
[----:B0-----:R-:W-:Y:S02]  /*01a0*/  VIADD R5, R0, UR26 ;  /* 0x0000001a00057c36 */ /* 0x001fe40008000000 */
[----:B------:R-:W-:-:S03]  /*01b0*/  IMAD.U32 R0, RZ, RZ, UR4 ;  /* 0x00000004ff007e24 */ /* 0x000fc6000f8e00ff */
[----:B------:R-:W-:Y:S01]  /*01c0*/  LOP3.LUT R5, R5, 0x7, RZ, 0xc0, !PT ;  /* 0x0000000705057812 */ /* 0x000fe200078ec0ff */
[----:B--2---:R-:W-:Y:S02]  /*01d0*/  UIMAD UR28, UR4, UR30, URZ ;  /* 0x0000001e041c72a4 */ /* 0x004fe4000f8e02ff */
[----:B------:R-:W-:Y:S02]  /*01e0*/  UISETP.GE.AND UP0, UPT, UR5, UR30, UPT ;  /* 0x0000001e0500728c */ /* 0x000fe4000bf06270 */
[----:B------:R-:W-:Y:S02]  /*01f0*/  UIADD3 UR7, UPT, UPT, UR28, UR4, URZ ;  /* 0x000000041c077290 */ /* 0x000fe4000fffe0ff */
[----:B------:R-:W-:-:S04]  /*0200*/  UIADD3 UR29, UPT, UPT, -UR4, UR30, URZ ;  /* 0x0000001e041d7290 */ /* 0x000fc8000fffe1ff */
[----:B----4-:R-:W-:-:S04]  /*0210*/  IMAD.U32 R7, RZ, RZ, UR7 ;  /* 0x00000007ff077e24 */ /* 0x010fc8000f8e00ff */
[----:B------:R-:W-:Y:S01]  /*0220*/  IMAD.WIDE.U32 R6, R7, 0x8, R12 ;  /* 0x0000000807067825 */ /* 0x000fe200078e000c */
[----:B-1-3--:R-:W-:Y:S06]  /*0230*/  BRA.U UP0, `(.L_x_0) ;  /* 0x0000001500b87547 */ /* 0x00afec000b800000 */
[----:B-1----:R-:W2:Y:S01]  /*0240*/  LDG.E.64 R24, desc[UR22][R6.64] ;  /* 0x0000001606187981 */ /* 0x002ea2000c1e1b00 */
[----:B------:R-:W-:Y:S01]  /*0250*/  UIADD3 UR7, UPT, UPT, UR29, -0x2, URZ ;  /* 0xfffffffe1d077890 */ /* 0x000fe2000fffe0ff */
[----:B------:R-:W-:-:S03]  /*0260*/  IMAD.U32 R0, RZ, RZ, UR4 ;  /* 0x00000004ff007e24 */ /* 0x000fc6000f8e00ff */
[----:B------:R-:W-:Y:S01]  /*0270*/  UISETP.GE.U32.AND UP0, UPT, UR7, 0xf, UPT ;  /* 0x0000000f0700788c */ /* 0x000fe2000bf06070 */
[----:B--2---:R-:W-:-:S08]  /*0280*/  DADD R24, -RZ, |R24| ;  /* 0x00000000ff187229 */ /* 0x004fd00000000518 */
[----:B------:R-:W-:Y:S05]  /*0290*/  BRA.U !UP0, `(.L_x_1) ;  /* 0x0000000d081c7547 */ /* 0x000fea000b800000 */
[----:B------:R-:W-:Y:S02]  /*02a0*/  UIADD3 UR5, UPT, UPT, UR4, 0x2, URZ ;  /* 0x0000000204057890 */ /* 0x000fe4000fffe0ff */
[----:B------:R-:W-:Y:S01]  /*02b0*/  IMAD.U32 R0, RZ, RZ, UR4 ;  /* 0x00000004ff007e24 */ /* 0x000fe2000f8e00ff */
[----:B------:R-:W-:Y:S02]  /*02c0*/  UIADD3 UR24, UPT, UPT, UR27, -UR4, URZ ;  /* 0x800000041b187290 */ /* 0x000fe4000fffe0ff */
[----:B------:R-:W-:Y:S02]  /*02d0*/  UIADD3 UR25, UPT, UPT, UR4, 0x1, URZ ;  /* 0x0000000104197890 */ /* 0x000fe4000fffe0ff */
[----:B------:R-:W-:Y:S02]  /*02e0*/  UIMAD UR21, UR5, UR30, UR4 ;  /* 0x0000001e051572a4 */ /* 0x000fe4000f8e0204 */
[----:B------:R-:W-:Y:S02]  /*02f0*/  UIADD3 UR7, UPT, UPT, UR4, 0x3, URZ ;  /* 0x0000000304077890 */ /* 0x000fe4000fffe0ff */
[----:B------:R-:W-:-:S02]  /*0300*/  UIADD3 UR8, UPT, UPT, UR4, 0x4, URZ ;  /* 0x0000000404087890 */ /* 0x000fc4000fffe0ff */
[----:B------:R-:W-:Y:S02]  /*0310*/  UIADD3 UR9, UPT, UPT, UR4, 0x5, URZ ;  /* 0x0000000504097890 */ /* 0x000fe4000fffe0ff */
[----:B------:R-:W-:Y:S02]  /*0320*/  UIADD3 UR10, UPT, UPT, UR4, 0x6, URZ ;  /* 0x00000006040a7890 */ /* 0x000fe4000fffe0ff */
[----:B------:R-:W-:Y:S02]  /*0330*/  UIADD3 UR11, UPT, UPT, UR4, 0x7, URZ ;  /* 0x00000007040b7890 */ /* 0x000fe4000fffe0ff */
[----:B------:R-:W-:Y:S02]  /*0340*/  UIADD3 UR12, UPT, UPT, UR4, 0x8, URZ ;  /* 0x00000008040c7890 */ /* 0x000fe4000fffe0ff */
        /* <DEDUP_REMOVED lines=8> */
[----:B------:R-:W-:Y:S02]  /*03d0*/  ULOP3.LUT UR5, UR24, 0xfffffff0, URZ, 0xc0, !UPT ;  /* 0xfffffff018057892 */ /* 0x000fe4000f8ec0ff */
[----:B------:R-:W-:Y:S02]  /*03e0*/  UIMAD UR24, UR25, UR30, UR4 ;  /* 0x0000001e191872a4 */ /* 0x000fe4000f8e0204 */
[----:B------:R-:W-:Y:S02]  /*03f0*/  UIMAD UR7, UR7, UR30, UR4 ;  /* 0x0000001e070772a4 */ /* 0x000fe4000f8e0204 */
[----:B------:R-:W-:Y:S02]  /*0400*/  UIMAD UR8, UR8, UR30, UR4 ;  /* 0x0000001e080872a4 */ /* 0x000fe4000f8e0204 */
[----:B------:R-:W-:Y:S02]  /*0410*/  UIMAD UR9, UR9, UR30, UR4 ;  /* 0x0000001e090972a4 */ /* 0x000fe4000f8e0204 */
[----:B------:R-:W-:-:S02]  /*0420*/  UIMAD UR10, UR10, UR30, UR4 ;  /* 0x0000001e0a0a72a4 */ /* 0x000fc4000f8e0204 */
[----:B------:R-:W-:Y:S02]  /*0430*/  UIMAD UR11, UR11, UR30, UR4 ;  /* 0x0000001e0b0b72a4 */ /* 0x000fe4000f8e0204 */
        /* <DEDUP_REMOVED lines=9> */
[----:B------:R-:W-:Y:S01]  /*04d0*/  UIADD3 UR5, UPT, UPT, -UR5, URZ, URZ ;  /* 0x000000ff05057290 */ /* 0x000fe2000fffe1ff */
[----:B------:R-:W-:-:S11]  /*04e0*/  UMOV UR25, UR4 ;  /* 0x0000000400197c82 */ /* 0x000fd60008000000 */
.L_x_2:
[----:B------:R-:W-:-:S05]  /*04f0*/  MOV R19, UR24 ;  /* 0x0000001800137c02 */ /* 0x000fca0008000f00 */
[----:B------:R-:W-:-:S06]  /*0500*/  IMAD.WIDE.U32 R18, R19, 0x8, R12 ;  /* 0x0000000813127825 */ /* 0x000fcc00078e000c */
[----:B------:R-:W2:Y:S01]  /*0510*/  LDG.E.64 R18, desc[UR22][R18.64] ;  /* 0x0000001612127981 */ /* 0x000ea2000c1e1b00 */
[----:B------:R-:W-:-:S04]  /*0520*/  IMAD.U32 R21, RZ, RZ, UR21 ;  /* 0x00000015ff157e24 */ /* 0x000fc8000f8e00ff */
[----:B------:R-:W-:-:S06]  /*0530*/  IMAD.WIDE.U32 R20, R21, 0x8, R12 ;  /* 0x0000000815147825 */ /* 0x000fcc00078e000c */
[----:B------:R-:W3:Y:S01]  /*0540*/  LDG.E.64 R20, desc[UR22][R20.64] ;  /* 0x0000001614147981 */ /* 0x000ee2000c1e1b00 */
[----:B------:R-:W-:-:S04]  /*0550*/  IMAD.U32 R23, RZ, RZ, UR7 ;  /* 0x00000007ff177e24 */ /* 0x000fc8000f8e00ff */
[----:B------:R-:W-:-:S06]  /*0560*/  IMAD.WIDE.U32 R22, R23, 0x8, R12 ;  /* 0x0000000817167825 */ /* 0x000fcc00078e000c */
[----:B------:R-:W4:Y:S01]  /*0570*/  LDG.E.64 R22, desc[UR22][R22.64] ;  /* 0x0000001616167981 */ /* 0x000f22000c1e1b00 */
[----:B------:R-:W-:-:S04]  /*0580*/  IMAD.U32 R17, RZ, RZ, UR8 ;  /* 0x00000008ff117e24 */ /* 0x000fc8000f8e00ff */
[----:B------:R-:W-:-:S06]  /*0590*/  IMAD.WIDE.U32 R16, R17, 0x8, R12 ;  /* 0x0000000811107825 */ /* 0x000fcc00078e000c */
[----:B------:R-:W5:Y:S01]  /*05a0*/  LDG.E.64 R16, desc[UR22][R16.64] ;  /* 0x0000001610107981 */ /* 0x000f62000c1e1b00 */
[----:B------:R-:W-:-:S04]  /*05b0*/  IMAD.U32 R15, RZ, RZ, UR9 ;  /* 0x00000009ff0f7e24 */ /* 0x000fc8000f8e00ff */
[----:B------:R-:W-:-:S06]  /*05c0*/  IMAD.WIDE.U32 R14, R15, 0x8, R12 ;  /* 0x000000080f0e7825 */ /* 0x000fcc00078e000c */
[----:B------:R-:W5:Y:S01]  /*05d0*/  LDG.E.64 R14, desc[UR22][R14.64] ;  /* 0x000000160e0e7981 */ /* 0x000f62000c1e1b00 */
[----:B------:R-:W-:-:S04]  /*05e0*/  IMAD.U32 R11, RZ, RZ, UR10 ;  /* 0x0000000aff0b7e24 */ /* 0x000fc8000f8e00ff */
[----:B------:R-:W-:-:S06]  /*05f0*/  IMAD.WIDE.U32 R10, R11, 0x8, R12 ;  /* 0x000000080b0a7825 */ /* 0x000fcc00078e000c */
[----:B------:R-:W5:Y:S01]  /*0600*/  LDG.E.64 R10, desc[UR22][R10.64] ;  /* 0x000000160a0a7981 */ /* 0x000f62000c1e1b00 */
[----:B------:R-:W-:-:S05]  /*0610*/  MOV R9, UR11 ;  /* 0x0000000b00097c02 */ /* 0x000fca0008000f00 */
[----:B------:R-:W-:-:S06]  /*0620*/  IMAD.WIDE.U32 R8, R9, 0x8, R12 ;  /* 0x0000000809087825 */ /* 0x000fcc00078e000c */
[----:B------:R-:W5:Y:S01]  /*0630*/  LDG.E.64 R8, desc[UR22][R8.64] ;  /* 0x0000001608087981 */ /* 0x000f62000c1e1b00 */
[----:B------:R-:W-:-:S04]  /*0640*/  IMAD.U32 R7, RZ, RZ, UR12 ;  /* 0x0000000cff077e24 */ /* 0x000fc8000f8e00ff */
[----:B------:R-:W-:-:S06]  /*0650*/  IMAD.WIDE.U32 R6, R7, 0x8, R12 ;  /* 0x0000000807067825 */ /* 0x000fcc00078e000c */
[----:B------:R-:W5:Y:S01]  /*0660*/  LDG.E.64 R6, desc[UR22][R6.64] ;  /* 0x0000001606067981 */ /* 0x000f62000c1e1b00 */
[----:B--2---:R-:W-:Y:S02]  /*0670*/  DSETP.GT.AND P0, PT, |R18|, R24, PT ;  /* 0x000000181200722a */ /* 0x004fe40003f04200 */
[----:B------:R-:W-:-:S10]  /*0680*/  DADD R18, -RZ, |R18| ;  /* 0x00000000ff127229 */ /* 0x000fd40000000512 */
[----:B------:R-:W-:Y:S02]  /*0690*/  FSEL R18, R18, R24, P0 ;  /* 0x0000001812127208 */ /* 0x000fe40000000000 */
[----:B------:R-:W-:-:S06]  /*06a0*/  FSEL R19, R19, R25, P0 ;  /* 0x0000001913137208 */ /* 0x000fcc0000000000 */
[----:B---3--:R-:W-:Y:S02]  /*06b0*/  DSETP.GT.AND P2, PT, |R20|, R18, PT ;  /* 0x000000121400722a */ /* 0x008fe40003f44200 */
[----:B------:R-:W-:Y:S01]  /*06c0*/  DADD R20, -RZ, |R20| ;  /* 0x00000000ff147229 */ /* 0x000fe20000000514 */
[----:B------:R-:W-:-:S09]  /*06d0*/  IMAD.U32 R25, RZ, RZ, UR13 ;  /* 0x0000000dff197e24 */ /* 0x000fd2000f8e00ff */
[----:B------:R-:W-:Y:S02]  /*06e0*/  FSEL R18, R20, R18, P2 ;  /* 0x0000001214127208 */ /* 0x000fe40001000000 */
[----:B------:R-:W-:Y:S01]  /*06f0*/  FSEL R19, R21, R19, P2 ;  /* 0x0000001315137208 */ /* 0x000fe20001000000 */
[----:B------:R-:W-:-:S05]  /*0700*/  IMAD.WIDE.U32 R24, R25, 0x8, R12 ;  /* 0x0000000819187825 */ /* 0x000fca00078e000c */
[----:B----4-:R-:W-:Y:S01]  /*0710*/  DSETP.GT.AND P6, PT, |R22|, R18, PT ;  /* 0x000000121600722a */ /* 0x010fe20003fc4200 */
[----:B------:R-:W2:Y:S01]  /*0720*/  LDG.E.64 R24, desc[UR22][R24.64] ;  /* 0x0000001618187981 */ /* 0x000ea2000c1e1b00 */
[----:B------:R-:W-:-:S10]  /*0730*/  DADD R22, -RZ, |R22| ;  /* 0x00000000ff167229 */ /* 0x000fd40000000516 */
[----:B------:R-:W-:Y:S02]  /*0740*/  FSEL R18, R22, R18, P6 ;  /* 0x0000001216127208 */ /* 0x000fe40003000000 */
[----:B------:R-:W-:Y:S01]  /*0750*/  FSEL R19, R23, R19, P6 ;  /* 0x0000001317137208 */ /* 0x000fe20003000000 */
[----:B------:R-:W-:-:S05]  /*0760*/  IMAD.U32 R23, RZ, RZ, UR14 ;  /* 0x0000000eff177e24 */ /* 0x000fca000f8e00ff */
[----:B-----5:R-:W-:Y:S02]  /*0770*/  DSETP.GT.AND P5, PT, |R16|, R18, PT ;  /* 0x000000121000722a */ /* 0x020fe40003fa4200 */
[----:B------:R-:W-:Y:S01]  /*0780*/  DADD R16, -RZ, |R16| ;  /* 0x00000000ff107229 */ /* 0x000fe20000000510 */
[----:B------:R-:W-:-:S06]  /*0790*/  IMAD.WIDE.U32 R22, R23, 0x8, R12 ;  /* 0x0000000817167825 */ /* 0x000fcc00078e000c */
[----:B------:R-:W3:Y:S03]  /*07a0*/  LDG.E.64 R22, desc[UR22][R22.64] ;  /* 0x0000001616167981 */ /* 0x000ee6000c1e1b00 */
[----:B------:R-:W-:Y:S02]  /*07b0*/  FSEL R16, R16, R18, P5 ;  /* 0x0000001210107208 */ /* 0x000fe40002800000 */
[----:B------:R-:W-:Y:S01]  /*07c0*/  FSEL R17, R17, R19, P5 ;  /* 0x0000001311117208 */ /* 0x000fe20002800000 */
[----:B------:R-:W-:-:S05]  /*07d0*/  IMAD.U32 R21, RZ, RZ, UR15 ;  /* 0x0000000fff157e24 */ /* 0x000fca000f8e00ff */
[----:B------:R-:W-:Y:S02]  /*07e0*/  DSETP.GT.AND P1, PT, |R14|, R16, PT ;  /* 0x000000100e00722a */ /* 0x000fe40003f24200 */
[----:B------:R-:W-:Y:S01]  /*07f0*/  DADD R14, -RZ, |R14| ;  /* 0x00000000ff0e7229 */ /* 0x000fe2000000050e */
[----:B------:R-:W-:-:S06]  /*0800*/  IMAD.WIDE.U32 R20, R21, 0x8, R12 ;  /* 0x0000000815147825 */ /* 0x000fcc00078e000c */
[----:B------:R-:W4:Y:S01]  /*0810*/  LDG.E.64 R20, desc[UR22][R20.64] ;  /* 0x0000001614147981 */ /* 0x000f22000c1e1b00 */
[----:B------:R-:W-:Y:S02]  /*0820*/  IMAD.U32 R19, RZ, RZ, UR16 ;  /* 0x00000010ff137e24 */ /* 0x000fe4000f8e00ff */
[----:B------:R-:W-:Y:S02]  /*0830*/  FSEL R14, R14, R16, P1 ;  /* 0x000000100e0e7208 */ /* 0x000fe40000800000 */
[----:B------:R-:W-:Y:S01]  /*0840*/  FSEL R15, R15, R17, P1 ;  /* 0x000000110f0f7208 */ /* 0x000fe20000800000 */
[----:B------:R-:W-:-:S05]  /*0850*/  IMAD.WIDE.U32 R18, R19, 0x8, R12 ;  /* 0x0000000813127825 */ /* 0x000fca00078e000c */
[----:B------:R-:W-:Y:S01]  /*0860*/  DSETP.GT.AND P4, PT, |R10|, R14, PT ;  /* 0x0000000e0a00722a */ /* 0x000fe20003f84200 */
[----:B------:R-:W5:Y:S01]  /*0870*/  LDG.E.64 R18, desc[UR22][R18.64] ;  /* 0x0000001612127981 */ /* 0x000f62000c1e1b00 */
[----:B------:R-:W-:Y:S01]  /*0880*/  DADD R10, -RZ, |R10| ;  /* 0x00000000ff0a7229 */ /* 0x000fe2000000050a */
[----:B------:R-:W-:-:S05]  /*0890*/  MOV R17, UR17 ;  /* 0x0000001100117c02 */ /* 0x000fca0008000f00 */
[----:B------:R-:W-:-:S04]  /*08a0*/  IMAD.WIDE.U32 R16, R17, 0x8, R12 ;  /* 0x0000000811107825 */ /* 0x000fc800078e000c */
[----:B------:R-:W-:Y:S02]  /*08b0*/  FSEL R10, R10, R14, P4 ;  /* 0x0000000e0a0a7208 */ /* 0x000fe40002000000 */
[----:B------:R-:W-:Y:S01]  /*08c0*/  FSEL R11, R11, R15, P4 ;  /* 0x0000000f0b0b7208 */ /* 0x000fe20002000000 */
[----:B------:R-:W5:Y:S01]  /*08d0*/  LDG.E.64 R16, desc[UR22][R16.64] ;  /* 0x0000001610107981 */ /* 0x000f62000c1e1b00 */
[----:B------:R-:W-:-:S04]  /*08e0*/  IMAD.U32 R15, RZ, RZ, UR18 ;  /* 0x00000012ff0f7e24 */ /* 0x000fc8000f8e00ff */
[----:B------:R-:W-:Y:S02]  /*08f0*/  DSETP.GT.AND P3, PT, |R8|, R10, PT ;  /* 0x0000000a0800722a */ /* 0x000fe40003f64200 */
[----:B------:R-:W-:Y:S01]  /*0900*/  DADD R8, -RZ, |R8| ;  /* 0x00000000ff087229 */ /* 0x000fe20000000508 */
[----:B------:R-:W-:-:S06]  /*0910*/  IMAD.WIDE.U32 R14, R15, 0x8, R12 ;  /* 0x000000080f0e7825 */ /* 0x000fcc00078e000c */
[----:B------:R-:W5:Y:S03]  /*0920*/  LDG.E.64 R14, desc[UR22][R14.64] ;  /* 0x000000160e0e7981 */ /* 0x000f66000c1e1b00 */
[----:B------:R-:W-:Y:S01]  /*0930*/  FSEL R8, R8, R10, P3 ;  /* 0x0000000a08087208 */ /* 0x000fe20001800000 */
[----:B------:R-:W-:Y:S01]  /*0940*/  IMAD.U32 R10, RZ, RZ, UR25 ;  /* 0x00000019ff0a7e24 */ /* 0x000fe2000f8e00ff */
[----:B------:R-:W-:Y:S01]  /*0950*/  FSEL R9, R9, R11, P3 ;  /* 0x0000000b09097208 */ /* 0x000fe20001800000 */
[----:B------:R-:W-:Y:S02]  /*0960*/  IMAD.U32 R11, RZ, RZ, UR19 ;  /* 0x00000013ff0b7e24 */ /* 0x000fe4000f8e00ff */
[----:B------:R-:W-:Y:S02]  /*0970*/  @P0 VIADD R0, R10, 0x1 ;  /* 0x000000010a000836 */ /* 0x000fe40000000000 */
[----:B------:R-:W-:Y:S01]  /*0980*/  IMAD.WIDE.U32 R10, R11, 0x8, R12 ;  /* 0x000000080b0a7825 */ /* 0x000fe200078e000c */
[----:B------:R-:W-:-:S02]  /*0990*/  DSETP.GT.AND P0, PT, |R6|, R8, PT ;  /* 0x000000080600722a */ /* 0x000fc40003f04200 */
[----:B------:R-:W-:-:S03]  /*09a0*/  DADD R6, -RZ, |R6| ;  /* 0x00000000ff067229 */ /* 0x000fc60000000506 */
[----:B------:R-:W5:Y:S07]  /*09b0*/  LDG.E.64 R10, desc[UR22][R10.64] ;  /* 0x000000160a0a7981 */ /* 0x000f6e000c1e1b00 */
[----:B------:R-:W-:Y:S01]  /*09c0*/  FSEL R6, R6, R8, P0 ;  /* 0x0000000806067208 */ /* 0x000fe20000000000 */
[----:B------:R-:W-:Y:S01]  /*09d0*/  IMAD.U32 R8, RZ, RZ, UR25 ;  /* 0x00000019ff087e24 */ /* 0x000fe2000f8e00ff */
[----:B------:R-:W-:Y:S02]  /*09e0*/  FSEL R7, R7, R9, P0 ;  /* 0x0000000907077208 */ /* 0x000fe40000000000 */
[----:B------:R-:W-:Y:S01]  /*09f0*/  MOV R9, UR20 ;  /* 0x0000001400097c02 */ /* 0x000fe20008000f00 */
[----:B------:R-:W-:-:S04]  /*0a00*/  @P2 VIADD R0, R8, 0x2 ;  /* 0x0000000208002836 */ /* 0x000fc80000000000 */
[----:B------:R-:W-:-:S06]  /*0a10*/  IMAD.WIDE.U32 R8, R9, 0x8, R12 ;  /* 0x0000000809087825 */ /* 0x000fcc00078e000c */
[----:B------:R-:W5:Y:S01]  /*0a20*/  LDG.E.64 R8, desc[UR22][R8.64] ;  /* 0x0000001608087981 */ /* 0x000f62000c1e1b00 */
[----:B------:R-:W-:-:S04]  /*0a30*/  UIADD3 UR5, UPT, UPT, UR5, 0x10, URZ ;  /* 0x0000001005057890 */ /* 0x000fc8000fffe0ff */
[----:B------:R-:W-:Y:S02]  /*0a40*/  UISETP.NE.AND UP0, UPT, UR5, URZ, UPT ;  /* 0x000000ff0500728c */ /* 0x000fe4000bf05270 */
[----:B------:R-:W-:Y:S02]  /*0a50*/  ULEA UR21, UR30, UR21, 0x4 ;  /* 0x000000151e157291 */ /* 0x000fe4000f8e20ff */
[----:B------:R-:W-:Y:S02]  /*0a60*/  ULEA UR7, UR30, UR7, 0x4 ;  /* 0x000000071e077291 */ /* 0x000fe4000f8e20ff */
[----:B------:R-:W-:Y:S02]  /*0a70*/  ULEA UR8, UR30, UR8, 0x4 ;  /* 0x000000081e087291 */ /* 0x000fe4000f8e20ff */
[----:B------:R-:W-:Y:S02]  /*0a80*/  ULEA UR9, UR30, UR9, 0x4 ;  /* 0x000000091e097291 */ /* 0x000fe4000f8e20ff */
[----:B------:R-:W-:-:S02]  /*0a90*/  ULEA UR10, UR30, UR10, 0x4 ;  /* 0x0000000a1e0a7291 */ /* 0x000fc4000f8e20ff */
[----:B------:R-:W-:Y:S02]  /*0aa0*/  ULEA UR11, UR30, UR11, 0x4 ;  /* 0x0000000b1e0b7291 */ /* 0x000fe4000f8e20ff */
        /* <DEDUP_REMOVED lines=9> */
[----:B------:R-:W-:Y:S01]  /*0b40*/  ULEA UR20, UR30, UR20, 0x4 ;  /* 0x000000141e147291 */ /* 0x000fe2000f8e20ff */
[----:B--2---:R-:W-:Y:S02]  /*0b50*/  DSETP.GT.AND P2, PT, |R24|, R6, PT ;  /* 0x000000061800722a */ /* 0x004fe40003f44200 */
[----:B------:R-:W-:-:S10]  /*0b60*/  DADD R24, -RZ, |R24| ;  /* 0x00000000ff187229 */ /* 0x000fd40000000518 */
[----:B------:R-:W-:Y:S01]  /*0b70*/  FSEL R6, R24, R6, P2 ;  /* 0x0000000618067208 */ /* 0x000fe20001000000 */
[----:B------:R-:W-:Y:S01]  /*0b80*/  IMAD.U32 R24, RZ, RZ, UR25 ;  /* 0x00000019ff187e24 */ /* 0x000fe2000f8e00ff */
[----:B------:R-:W-:-:S03]  /*0b90*/  FSEL R7, R25, R7, P2 ;  /* 0x0000000719077208 */ /* 0x000fc60001000000 */
[----:B------:R-:W-:-:S03]  /*0ba0*/  @P6 VIADD R0, R24, 0x3 ;  /* 0x0000000318006836 */ /* 0x000fc60000000000 */
[----:B---3--:R-:W-:Y:S02]  /*0bb0*/  DSETP.GT.AND P6, PT, |R22|, R6, PT ;  /* 0x000000061600722a */ /* 0x008fe40003fc4200 */
[----:B------:R-:W-:-:S10]  /*0bc0*/  DADD R22, -RZ, |R22| ;  /* 0x00000000ff167229 */ /* 0x000fd40000000516 */
[----:B------:R-:W-:Y:S01]  /*0bd0*/  FSEL R6, R22, R6, P6 ;  /* 0x0000000616067208 */ /* 0x000fe20003000000 */
[----:B------:R-:W-:Y:S01]  /*0be0*/  IMAD.U32 R22, RZ, RZ, UR25 ;  /* 0x00000019ff167e24 */ /* 0x000fe2000f8e00ff */
[----:B------:R-:W-:-:S03]  /*0bf0*/  FSEL R7, R23, R7, P6 ;  /* 0x0000000717077208 */ /* 0x000fc60003000000 */
[----:B------:R-:W-:-:S03]  /*0c00*/  @P5 VIADD R0, R22, 0x4 ;  /* 0x0000000416005836 */ /* 0x000fc60000000000 */
[----:B----4-:R-:W-:Y:S02]  /*0c10*/  DSETP.GT.AND P5, PT, |R20|, R6, PT ;  /* 0x000000061400722a */ /* 0x010fe40003fa4200 */
[----:B------:R-:W-:Y:S01]  /*0c20*/  DADD R20, -RZ, |R20| ;  /* 0x00000000ff147229 */ /* 0x000fe20000000514 */
[----:B------:R-:W-:-:S09]  /*0c30*/  @P1 IADD3 R0, PT, PT, R22, 0x5, RZ ;  /* 0x0000000516001810 */ /* 0x000fd20007ffe0ff */
[----:B------:R-:W-:Y:S02]  /*0c40*/  FSEL R6, R20, R6, P5 ;  /* 0x0000000614067208 */ /* 0x000fe40002800000 */
[----:B------:R-:W-:Y:S01]  /*0c50*/  FSEL R7, R21, R7, P5 ;  /* 0x0000000715077208 */ /* 0x000fe20002800000 */
[----:B-----5:R-:W-:-:S05]  /*0c60*/  DADD R20, -RZ, |R18| ;  /* 0x00000000ff147229 */ /* 0x020fca0000000512 */
[----:B------:R-:W-:Y:S01]  /*0c70*/  DSETP.GT.AND P1, PT, |R18|, R6, PT ;  /* 0x000000061200722a */ /* 0x000fe20003f24200 */
[----:B------:R-:W-:Y:S02]  /*0c80*/  IMAD.U32 R18, RZ, RZ, UR25 ;  /* 0x00000019ff127e24 */ /* 0x000fe4000f8e00ff */
[C---:B------:R-:W-:Y:S02]  /*0c90*/  @P4 VIADD R0, R22.reuse, 0x6 ;  /* 0x0000000616004836 */ /* 0x040fe40000000000 */
[----:B------:R-:W-:Y:S01]  /*0ca0*/  @P3 VIADD R0, R22, 0x7 ;  /* 0x0000000716003836 */ /* 0x000fe20000000000 */
[----:B------:R-:W-:Y:S01]  /*0cb0*/  FSEL R6, R20, R6, P1 ;  /* 0x0000000614067208 */ /* 0x000fe20000800000 */
[----:B------:R-:W-:Y:S01]  /*0cc0*/  @P0 VIADD R0, R18, 0x8 ;  /* 0x0000000812000836 */ /* 0x000fe20000000000 */
[----:B------:R-:W-:Y:S01]  /*0cd0*/  FSEL R7, R21, R7, P1 ;  /* 0x0000000715077208 */ /* 0x000fe20000800000 */
[----:B------:R-:W-:Y:S01]  /*0ce0*/  DADD R18, -RZ, |R16| ;  /* 0x00000000ff127229 */ /* 0x000fe20000000510 */
[----:B------:R-:W-:-:S04]  /*0cf0*/  IMAD.U32 R20, RZ, RZ, UR25 ;  /* 0x00000019ff147e24 */ /* 0x000fc8000f8e00ff */
[----:B------:R-:W-:Y:S01]  /*0d00*/  DSETP.GT.AND P0, PT, |R16|, R6, PT ;  /* 0x000000061000722a */ /* 0x000fe20003f04200 */
[----:B------:R-:W-:Y:S01]  /*0d10*/  IMAD.U32 R16, RZ, RZ, UR25 ;  /* 0x00000019ff107e24 */ /* 0x000fe2000f8e00ff */
[----:B------:R-:W-:-:S04]  /*0d20*/  @P2 IADD3 R0, PT, PT, R20, 0x9, RZ ;  /* 0x0000000914002810 */ /* 0x000fc80007ffe0ff */
[----:B------:R-:W-:Y:S01]  /*0d30*/  FSEL R6, R18, R6, P0 ;  /* 0x0000000612067208 */ /* 0x000fe20000000000 */
[----:B------:R-:W-:Y:S01]  /*0d40*/  @P6 VIADD R0, R16, 0xa ;  /* 0x0000000a10006836 */ /* 0x000fe20000000000 */
[----:B------:R-:W-:Y:S01]  /*0d50*/  FSEL R7, R19, R7, P0 ;  /* 0x0000000713077208 */ /* 0x000fe20000000000 */
[----:B------:R-:W-:Y:S01]  /*0d60*/  DADD R16, -RZ, |R14| ;  /* 0x00000000ff107229 */ /* 0x000fe2000000050e */
[----:B------:R-:W-:-:S04]  /*0d70*/  IMAD.U32 R18, RZ, RZ, UR25 ;  /* 0x00000019ff127e24 */ /* 0x000fc8000f8e00ff */
[----:B------:R-:W-:Y:S01]  /*0d80*/  DSETP.GT.AND P2, PT, |R14|, R6, PT ;  /* 0x000000060e00722a */ /* 0x000fe20003f44200 */
[----:B------:R-:W-:Y:S01]  /*0d90*/  MOV R14, UR25 ;  /* 0x00000019000e7c02 */ /* 0x000fe20008000f00 */
[----:B------:R-:W-:-:S04]  /*0da0*/  @P5 VIADD R0, R18, 0xb ;  /* 0x0000000b12005836 */ /* 0x000fc80000000000 */
[----:B------:R-:W-:Y:S01]  /*0db0*/  FSEL R6, R16, R6, P2 ;  /* 0x0000000610067208 */ /* 0x000fe20001000000 */
[----:B------:R-:W-:Y:S01]  /*0dc0*/  @P1 VIADD R0, R14, 0xc ;  /* 0x0000000c0e001836 */ /* 0x000fe20000000000 */
[----:B------:R-:W-:Y:S01]  /*0dd0*/  FSEL R7, R17, R7, P2 ;  /* 0x0000000711077208 */ /* 0x000fe20001000000 */
[----:B------:R-:W-:-:S05]  /*0de0*/  DADD R14, -RZ, |R10| ;  /* 0x00000000ff0e7229 */ /* 0x000fca000000050a */
[----:B------:R-:W-:Y:S01]  /*0df0*/  DSETP.GT.AND P1, PT, |R10|, R6, PT ;  /* 0x000000060a00722a */ /* 0x000fe20003f24200 */
[----:B------:R-:W-:Y:S02]  /*0e00*/  IMAD.U32 R11, RZ, RZ, UR25 ;  /* 0x00000019ff0b7e24 */ /* 0x000fe4000f8e00ff */
[----:B------:R-:W-:-:S03]  /*0e10*/  IMAD.U32 R16, RZ, RZ, UR25 ;  /* 0x00000019ff107e24 */ /* 0x000fc6000f8e00ff */
[----:B------:R-:W-:Y:S02]  /*0e20*/  FSEL R6, R14, R6, P1 ;  /* 0x000000060e067208 */ /* 0x000fe40000800000 */
[----:B------:R-:W-:Y:S01]  /*0e30*/  FSEL R7, R15, R7, P1 ;  /* 0x000000070f077208 */ /* 0x000fe20000800000 */
[----:B------:R-:W-:Y:S02]  /*0e40*/  VIADD R11, R11, 0x10 ;  /* 0x000000100b0b7836 */ /* 0x000fe40000000000 */
[----:B------:R-:W-:Y:S02]  /*0e50*/  @P0 VIADD R0, R16, 0xd ;  /* 0x0000000d10000836 */ /* 0x000fe40000000000 */
[----:B------:R-:W-:Y:S01]  /*0e60*/  IMAD.U32 R10, RZ, RZ, UR25 ;  /* 0x00000019ff0a7e24 */ /* 0x000fe2000f8e00ff */
[----:B------:R-:W-:Y:S01]  /*0e70*/  DSETP.GT.AND P0, PT, |R8|, R6, PT ;  /* 0x000000060800722a */ /* 0x000fe20003f04200 */
[----:B------:R-:W-:Y:S01]  /*0e80*/  R2UR UR25, R11 ;  /* 0x000000000b1972ca */ /* 0x000fe200000e0000 */
[----:B------:R-:W-:-:S02]  /*0e90*/  DADD R8, -RZ, |R8| ;  /* 0x00000000ff087229 */ /* 0x000fc40000000508 */
[C---:B------:R-:W-:Y:S01]  /*0ea0*/  @P2 IADD3 R0, PT, PT, R10.reuse, 0xe, RZ ;  /* 0x0000000e0a002810 */ /* 0x040fe20007ffe0ff */
[----:B------:R-:W-:-:S05]  /*0eb0*/  @P1 VIADD R0, R10, 0xf ;  /* 0x0000000f0a001836 */ /* 0x000fca0000000000 */
[----:B------:R-:W-:Y:S02]  /*0ec0*/  SEL R0, R11, R0, P0 ;  /* 0x000000000b007207 */ /* 0x000fe40000000000 */
[----:B------:R-:W-:Y:S02]  /*0ed0*/  FSEL R24, R8, R6, P0 ;  /* 0x0000000608187208 */ /* 0x000fe40000000000 */
[----:B------:R-:W-:Y:S01]  /*0ee0*/  FSEL R25, R9, R7, P0 ;  /* 0x0000000709197208 */ /* 0x000fe20000000000 */
[----:B------:R-:W-:Y:S06]  /*0ef0*/  BRA.U UP0, `(.L_x_2) ;  /* 0xfffffff5007c7547 */ /* 0x000fec000b83ffff */
[----:B------:R-:W-:-:S12]  /*0f00*/  UIADD3 UR5, UPT, UPT, UR25, 0x1, URZ ;  /* 0x0000000119057890 */ /* 0x000fd8000fffe0ff */
.L_x_1:
[----:B------:R-:W-:-:S04]  /*0f10*/  UIADD3 UR7, UPT, UPT, UR27, -UR4, URZ ;  /* 0x800000041b077290 */ /* 0x000fc8000fffe0ff */
[----:B------:R-:W-:-:S09]  /*0f20*/  ULOP3.LUT UP0, URZ, UR7, 0xf, URZ, 0xc0, !UPT ;  /* 0x0000000f07ff7892 */ /* 0x000fd2000f80c0ff */
[----:B------:R-:W-:Y:S05]  /*0f30*/  BRA.U !UP0, `(.L_x_0) ;  /* 0x0000000908787547 */ /* 0x000fea000b800000 */
[----:B------:R-:W-:-:S05]  /*0f40*/  LOP3.LUT R6, RZ, R4, RZ, 0x33, !PT ;  /* 0x00000004ff067212 */ /* 0x000fca00078e33ff */
[----:B------:R-:W-:-:S05]  /*0f50*/  VIADD R6, R6, UR26 ;  /* 0x0000001a06067c36 */ /* 0x000fca0008000000 */
[----:B------:R-:W-:-:S04]  /*0f60*/  LOP3.LUT R6, R6, 0xf, RZ, 0xc0, !PT ;  /* 0x0000000f06067812 */ /* 0x000fc800078ec0ff */
[C---:B------:R-:W-:Y:S02]  /*0f70*/  IADD3 R7, PT, PT, R6.reuse, -0x1, RZ ;  /* 0xffffffff06077810 */ /* 0x040fe40007ffe0ff */
[----:B------:R-:W-:Y:S02]  /*0f80*/  LOP3.LUT P0, RZ, R6, 0x7, RZ, 0xc0, !PT ;  /* 0x0000000706ff7812 */ /* 0x000fe4000780c0ff */
[----:B------:R-:W-:-:S13]  /*0f90*/  ISETP.GE.U32.AND P1, PT, R7, 0x7, PT ;  /* 0x000000070700780c */ /* 0x000fda0003f26070 */
[----:B------:R-:W-:Y:S05]  /*0fa0*/  @!P1 BRA `(.L_x_3) ;  /* 0x0000000400209947 */ /* 0x000fea0003800000 */
[----:B------:R-:W-:-:S06]  /*0fb0*/  UIMAD UR7, UR5, UR30, UR4 ;  /* 0x0000001e050772a4 */ /* 0x000fcc000f8e0204 */
[----:B------:R-:W-:-:S04]  /*0fc0*/  IMAD.U32 R21, RZ, RZ, UR7 ;  /* 0x00000007ff157e24 */ /* 0x000fc8000f8e00ff */
[----:B------:R-:W-:Y:S01]  /*0fd0*/  IMAD.WIDE.U32 R20, R21, 0x8, R12 ;  /* 0x0000000815147825 */ /* 0x000fe200078e000c */
[----:B------:R-:W-:-:S05]  /*0fe0*/  UIADD3 UR7, UPT, UPT, UR7, UR30, URZ ;  /* 0x0000001e07077290 */ /* 0x000fca000fffe0ff */
[----:B------:R-:W2:Y:S01]  /*0ff0*/  LDG.E.64 R20, desc[UR22][R20.64] ;  /* 0x0000001614147981 */ /* 0x000ea2000c1e1b00 */
[----:B------:R-:W-:Y:S01]  /*1000*/  IMAD.U32 R23, RZ, RZ, UR7 ;  /* 0x00000007ff177e24 */ /* 0x000fe2000f8e00ff */
[----:B------:R-:W-:-:S03]  /*1010*/  UIADD3 UR7, UPT, UPT, UR7, UR30, URZ ;  /* 0x0000001e07077290 */ /* 0x000fc6000fffe0ff */
[----:B------:R-:W-:-:S06]  /*1020*/  IMAD.WIDE.U32 R22, R23, 0x8, R12 ;  /* 0x0000000817167825 */ /* 0x000fcc00078e000c */
[----:B------:R-:W3:Y:S01]  /*1030*/  LDG.E.64 R22, desc[UR22][R22.64] ;  /* 0x0000001616167981 */ /* 0x000ee2000c1e1b00 */
[----:B------:R-:W-:Y:S01]  /*1040*/  IMAD.U32 R7, RZ, RZ, UR7 ;  /* 0x00000007ff077e24 */ /* 0x000fe2000f8e00ff */
[----:B------:R-:W-:-:S03]  /*1050*/  UIADD3 UR7, UPT, UPT, UR7, UR30, URZ ;  /* 0x0000001e07077290 */ /* 0x000fc6000fffe0ff */
[----:B------:R-:W-:-:S04]  /*1060*/  IMAD.WIDE.U32 R6, R7, 0x8, R12 ;  /* 0x0000000807067825 */ /* 0x000fc800078e000c */
[----:B------:R-:W-:Y:S02]  /*1070*/  IMAD.U32 R9, RZ, RZ, UR7 ;  /* 0x00000007ff097e24 */ /* 0x000fe4000f8e00ff */
[----:B------:R-:W4:Y:S01]  /*1080*/  LDG.E.64 R6, desc[UR22][R6.64] ;  /* 0x0000001606067981 */ /* 0x000f22000c1e1b00 */
[----:B------:R-:W-:Y:S01]  /*1090*/  MOV R15, UR7 ;  /* 0x00000007000f7c02 */ /* 0x000fe20008000f00 */
[----:B------:R-:W-:-:S04]  /*10a0*/  IMAD.WIDE.U32 R8, R9, 0x8, R12 ;  /* 0x0000000809087825 */ /* 0x000fc800078e000c */
[----:B------:R-:W-:Y:S02]  /*10b0*/  VIADD R15, R15, UR30 ;  /* 0x0000001e0f0f7c36 */ /* 0x000fe40008000000 */
[----:B------:R-:W5:Y:S02]  /*10c0*/  LDG.E.64 R8, desc[UR22][R8.64] ;  /* 0x0000001608087981 */ /* 0x000f64000c1e1b00 */
[----:B------:R-:W-:-:S04]  /*10d0*/  IMAD.WIDE.U32 R10, R15, 0x8, R12 ;  /* 0x000000080f0a7825 */ /* 0x000fc800078e000c */
[----:B------:R-:W-:Y:S02]  /*10e0*/  VIADD R17, R15, UR30 ;  /* 0x0000001e0f117c36 */ /* 0x000fe40008000000 */
[----:B------:R-:W5:Y:S02]  /*10f0*/  LDG.E.64 R10, desc[UR22][R10.64] ;  /* 0x000000160a0a7981 */ /* 0x000f64000c1e1b00 */
[----:B------:R-:W-:-:S04]  /*1100*/  IMAD.WIDE.U32 R14, R17, 0x8, R12 ;  /* 0x00000008110e7825 */ /* 0x000fc800078e000c */
[----:B------:R-:W-:Y:S02]  /*1110*/  VIADD R19, R17, UR30 ;  /* 0x0000001e11137c36 */ /* 0x000fe40008000000 */
[----:B------:R-:W5:Y:S02]  /*1120*/  LDG.E.64 R14, desc[UR22][R14.64] ;  /* 0x000000160e0e7981 */ /* 0x000f64000c1e1b00 */
[----:B------:R-:W-:-:S06]  /*1130*/  IMAD.WIDE.U32 R16, R19, 0x8, R12 ;  /* 0x0000000813107825 */ /* 0x000fcc00078e000c */
[----:B------:R-:W5:Y:S01]  /*1140*/  LDG.E.64 R16, desc[UR22][R16.64] ;  /* 0x0000001610107981 */ /* 0x000f62000c1e1b00 */
[----:B------:R-:W-:-:S04]  /*1150*/  VIADD R19, R19, UR30 ;  /* 0x0000001e13137c36 */ /* 0x000fc80008000000 */
[----:B------:R-:W-:-:S06]  /*1160*/  IMAD.WIDE.U32 R18, R19, 0x8, R12 ;  /* 0x0000000813127825 */ /* 0x000fcc00078e000c */
[----:B------:R-:W5:Y:S01]  /*1170*/  LDG.E.64 R18, desc[UR22][R18.64] ;  /* 0x0000001612127981 */ /* 0x000f62000c1e1b00 */
[----:B--2---:R-:W-:Y:S02]  /*1180*/  DSETP.GT.AND P6, PT, |R20|, R24, PT ;  /* 0x000000181400722a */ /* 0x004fe40003fc4200 */
[----:B------:R-:W-:-:S10]  /*1190*/  DADD R20, -RZ, |R20| ;  /* 0x00000000ff147229 */ /* 0x000fd40000000514 */
[----:B------:R-:W-:Y:S02]  /*11a0*/  FSEL R20, R20, R24, P6 ;  /* 0x0000001814147208 */ /* 0x000fe40003000000 */
[----:B------:R-:W-:-:S06]  /*11b0*/  FSEL R21, R21, R25, P6 ;  /* 0x0000001915157208 */ /* 0x000fcc0003000000 */
[----:B---3--:R-:W-:Y:S02]  /*11c0*/  DSETP.GT.AND P1, PT, |R22|, R20, PT ;  /* 0x000000141600722a */ /* 0x008fe40003f24200 */
[----:B------:R-:W-:-:S10]  /*11d0*/  DADD R22, -RZ, |R22| ;  /* 0x00000000ff167229 */ /* 0x000fd40000000516 */
[----:B------:R-:W-:Y:S02]  /*11e0*/  FSEL R20, R22, R20, P1 ;  /* 0x0000001416147208 */ /* 0x000fe40000800000 */
[----:B------:R-:W-:Y:S01]  /*11f0*/  FSEL R21, R23, R21, P1 ;  /* 0x0000001517157208 */ /* 0x000fe20000800000 */
[----:B----4-:R-:W-:-:S05]  /*1200*/  DADD R22, -RZ, |R6| ;  /* 0x00000000ff167229 */ /* 0x010fca0000000506 */
[----:B------:R-:W-:-:S06]  /*1210*/  DSETP.GT.AND P2, PT, |R6|, R20, PT ;  /* 0x000000140600722a */ /* 0x000fcc0003f44200 */
[----:B------:R-:W-:Y:S02]  /*1220*/  FSEL R6, R22, R20, P2 ;  /* 0x0000001416067208 */ /* 0x000fe40001000000 */
[----:B------:R-:W-:Y:S01]  /*1230*/  FSEL R7, R23, R21, P2 ;  /* 0x0000001517077208 */ /* 0x000fe20001000000 */
[----:B-----5:R-:W-:-:S05]  /*1240*/  DADD R20, -RZ, |R8| ;  /* 0x00000000ff147229 */ /* 0x020fca0000000508 */
[----:B------:R-:W-:Y:S02]  /*1250*/  DSETP.GT.AND P3, PT, |R8|, R6, PT ;  /* 0x000000060800722a */ /* 0x000fe40003f64200 */
[----:B------:R-:W-:-:S04]  /*1260*/  DADD R8, -RZ, |R10| ;  /* 0x00000000ff087229 */ /* 0x000fc8000000050a */
[----:B------:R-:W-:Y:S02]  /*1270*/  FSEL R6, R20, R6, P3 ;  /* 0x0000000614067208 */ /* 0x000fe40001800000 */
[----:B------:R-:W-:-:S06]  /*1280*/  FSEL R7, R21, R7, P3 ;  /* 0x0000000715077208 */ /* 0x000fcc0001800000 */
[----:B------:R-:W-:Y:S01]  /*1290*/  DSETP.GT.AND P4, PT, |R10|, R6, PT ;  /* 0x000000060a00722a */ /* 0x000fe20003f84200 */
[----:B------:R-:W-:Y:S01]  /*12a0*/  MOV R11, UR5 ;  /* 0x00000005000b7c02 */ /* 0x000fe20008000f00 */
[----:B------:R-:W-:Y:S01]  /*12b0*/  IMAD.U32 R10, RZ, RZ, UR5 ;  /* 0x00000005ff0a7e24 */ /* 0x000fe2000f8e00ff */
[----:B------:R-:W-:-:S03]  /*12c0*/  UIADD3 UR5, UPT, UPT, UR5, 0x8, URZ ;  /* 0x0000000805057890 */ /* 0x000fc6000fffe0ff */
[----:B------:R-:W-:Y:S02]  /*12d0*/  FSEL R6, R8, R6, P4 ;  /* 0x0000000608067208 */ /* 0x000fe40002000000 */
[----:B------:R-:W-:Y:S01]  /*12e0*/  FSEL R7, R9, R7, P4 ;  /* 0x0000000709077208 */ /* 0x000fe20002000000 */
[----:B------:R-:W-:Y:S01]  /*12f0*/  DADD R8, -RZ, |R14| ;  /* 0x00000000ff087229 */ /* 0x000fe2000000050e */
[----:B------:R-:W-:Y:S01]  /*1300*/  SEL R0, R11, R0, P6 ;  /* 0x000000000b007207 */ /* 0x000fe20003000000 */
[C---:B------:R-:W-:Y:S02]  /*1310*/  @P1 VIADD R0, R10.reuse, 0x1 ;  /* 0x000000010a001836 */ /* 0x040fe40000000000 */
[C---:B------:R-:W-:Y:S01]  /*1320*/  @P2 VIADD R0, R10.reuse, 0x2 ;  /* 0x000000020a002836 */ /* 0x040fe20000000000 */
[----:B------:R-:W-:Y:S01]  /*1330*/  DSETP.GT.AND P5, PT, |R14|, R6, PT ;  /* 0x000000060e00722a */ /* 0x000fe20003fa4200 */
[C---:B------:R-:W-:Y:S01]  /*1340*/  @P3 VIADD R0, R10.reuse, 0x3 ;  /* 0x000000030a003836 */ /* 0x040fe20000000000 */
[----:B------:R-:W-:-:S04]  /*1350*/  @P4 IADD3 R0, PT, PT, R10, 0x4, RZ ;  /* 0x000000040a004810 */ /* 0x000fc80007ffe0ff */
[----:B------:R-:W-:Y:S02]  /*1360*/  FSEL R6, R8, R6, P5 ;  /* 0x0000000608067208 */ /* 0x000fe40002800000 */
[----:B------:R-:W-:Y:S01]  /*1370*/  FSEL R7, R9, R7, P5 ;  /* 0x0000000709077208 */ /* 0x000fe20002800000 */
[----:B------:R-:W-:-:S05]  /*1380*/  DADD R8, -RZ, |R16| ;  /* 0x00000000ff087229 */ /* 0x000fca0000000510 */
[----:B------:R-:W-:Y:S01]  /*1390*/  DSETP.GT.AND P6, PT, |R16|, R6, PT ;  /* 0x000000061000722a */ /* 0x000fe20003fc4200 */
[----:B------:R-:W-:-:S05]  /*13a0*/  @P5 VIADD R0, R10, 0x5 ;  /* 0x000000050a005836 */ /* 0x000fca0000000000 */
[----:B------:R-:W-:Y:S02]  /*13b0*/  FSEL R6, R8, R6, P6 ;  /* 0x0000000608067208 */ /* 0x000fe40003000000 */
[----:B------:R-:W-:-:S06]  /*13c0*/  FSEL R7, R9, R7, P6 ;  /* 0x0000000709077208 */ /* 0x000fcc0003000000 */
[----:B------:R-:W-:Y:S01]  /*13d0*/  DSETP.GT.AND P1, PT, |R18|, R6, PT ;  /* 0x000000061200722a */ /* 0x000fe20003f24200 */
[----:B------:R-:W-:Y:S01]  /*13e0*/  @P6 VIADD R0, R10, 0x6 ;  /* 0x000000060a006836 */ /* 0x000fe20000000000 */
[----:B------:R-:W-:-:S10]  /*13f0*/  DADD R18, -RZ, |R18| ;  /* 0x00000000ff127229 */ /* 0x000fd40000000512 */
[----:B------:R-:W-:Y:S02]  /*1400*/  FSEL R24, R18, R6, P1 ;  /* 0x0000000612187208 */ /* 0x000fe40000800000 */
[----:B------:R-:W-:Y:S01]  /*1410*/  @P1 VIADD R0, R10, 0x7 ;  /* 0x000000070a001836 */ /* 0x000fe20000000000 */
[----:B------:R-:W-:-:S07]  /*1420*/  FSEL R25, R19, R7, P1 ;  /* 0x0000000713197208 */ /* 0x000fce0000800000 */
.L_x_3:
[----:B------:R-:W-:Y:S05]  /*1430*/  @!P0 BRA `(.L_x_0) ;  /* 0x0000000400388947 */ /* 0x000fea0003800000 */
[C---:B------:R-:W-:Y:S01]  /*1440*/  VIADD R6, R5.reuse, 0xffffffff ;  /* 0xffffffff05067836 */ /* 0x040fe20000000000 */
[----:B------:R-:W-:-:S04]  /*1450*/  LOP3.LUT R16, R5, 0x3, RZ, 0xc0, !PT ;  /* 0x0000000305107812 */ /* 0x000fc800078ec0ff */
[----:B------:R-:W-:Y:S02]  /*1460*/  ISETP.GE.U32.AND P0, PT, R6, 0x3, PT ;  /* 0x000000030600780c */ /* 0x000fe40003f06070 */
[----:B------:R-:W-:-:S11]  /*1470*/  ISETP.NE.AND P1, PT, R16, RZ, PT ;  /* 0x000000ff1000720c */ /* 0x000fd60003f25270 */
[----:B------:R-:W-:Y:S05]  /*1480*/  @!P0 BRA `(.L_x_4) ;  /* 0x00000000009c8947 */ /* 0x000fea0003800000 */
[----:B------:R-:W-:-:S06]  /*1490*/  UIMAD UR7, UR5, UR30, UR4 ;  /* 0x0000001e050772a4 */ /* 0x000fcc000f8e0204 */
[----:B------:R-:W-:Y:S01]  /*14a0*/  MOV R15, UR7 ;  /* 0x00000007000f7c02 */ /* 0x000fe20008000f00 */
[----:B------:R-:W-:-:S04]  /*14b0*/  UIADD3 UR7, UPT, UPT, UR7, UR30, URZ ;  /* 0x0000001e07077290 */ /* 0x000fc8000fffe0ff */
[----:B------:R-:W-:-:S04]  /*14c0*/  IMAD.WIDE.U32 R14, R15, 0x8, R12 ;  /* 0x000000080f0e7825 */ /* 0x000fc800078e000c */
[----:B------:R-:W-:Y:S02]  /*14d0*/  IMAD.U32 R11, RZ, RZ, UR7 ;  /* 0x00000007ff0b7e24 */ /* 0x000fe4000f8e00ff */
[----:B------:R-:W2:Y:S01]  /*14e0*/  LDG.E.64 R14, desc[UR22][R14.64] ;  /* 0x000000160e0e7981 */ /* 0x000ea2000c1e1b00 */
[----:B------:R-:W-:Y:S01]  /*14f0*/  UIADD3 UR7, UPT, UPT, UR7, UR30, URZ ;  /* 0x0000001e07077290 */ /* 0x000fe2000fffe0ff */
[----:B------:R-:W-:-:S06]  /*1500*/  IMAD.WIDE.U32 R10, R11, 0x8, R12 ;  /* 0x000000080b0a7825 */ /* 0x000fcc00078e000c */
[----:B------:R-:W3:Y:S01]  /*1510*/  LDG.E.64 R10, desc[UR22][R10.64] ;  /* 0x000000160a0a7981 */ /* 0x000ee2000c1e1b00 */
[----:B------:R-:W-:-:S04]  /*1520*/  IMAD.U32 R9, RZ, RZ, UR7 ;  /* 0x00000007ff097e24 */ /* 0x000fc8000f8e00ff */
[----:B------:R-:W-:-:S04]  /*1530*/  IMAD.WIDE.U32 R8, R9, 0x8, R12 ;  /* 0x0000000809087825 */ /* 0x000fc800078e000c */
[----:B------:R-:W-:Y:S02]  /*1540*/  IMAD.U32 R7, RZ, RZ, UR7 ;  /* 0x00000007ff077e24 */ /* 0x000fe4000f8e00ff */
[----:B------:R-:W4:Y:S02]  /*1550*/  LDG.E.64 R8, desc[UR22][R8.64] ;  /* 0x0000001608087981 */ /* 0x000f24000c1e1b00 */
[----:B------:R-:W-:-:S04]  /*1560*/  VIADD R7, R7, UR30 ;  /* 0x0000001e07077c36 */ /* 0x000fc80008000000 */
[----:B------:R-:W-:-:S06]  /*1570*/  IMAD.WIDE.U32 R6, R7, 0x8, R12 ;  /* 0x0000000807067825 */ /* 0x000fcc00078e000c */
[----:B------:R-:W5:Y:S01]  /*1580*/  LDG.E.64 R6, desc[UR22][R6.64] ;  /* 0x0000001606067981 */ /* 0x000f62000c1e1b00 */
[----:B--2---:R-:W-:Y:S02]  /*1590*/  DADD R18, -RZ, |R14| ;  /* 0x00000000ff127229 */ /* 0x004fe4000000050e */
[----:B------:R-:W-:-:S08]  /*15a0*/  DSETP.GT.AND P0, PT, |R14|, R24, PT ;  /* 0x000000180e00722a */ /* 0x000fd00003f04200 */
[----:B------:R-:W-:Y:S02]  /*15b0*/  FSEL R14, R18, R24, P0 ;  /* 0x00000018120e7208 */ /* 0x000fe40000000000 */
[----:B------:R-:W-:Y:S01]  /*15c0*/  FSEL R15, R19, R25, P0 ;  /* 0x00000019130f7208 */ /* 0x000fe20000000000 */
[----:B---3--:R-:W-:-:S05]  /*15d0*/  DADD R18, -RZ, |R10| ;  /* 0x00000000ff127229 */ /* 0x008fca000000050a */
[----:B------:R-:W-:-:S06]  /*15e0*/  DSETP.GT.AND P2, PT, |R10|, R14, PT ;  /* 0x0000000e0a00722a */ /* 0x000fcc0003f44200 */
[----:B------:R-:W-:Y:S02]  /*15f0*/  FSEL R10, R18, R14, P2 ;  /* 0x0000000e120a7208 */ /* 0x000fe40001000000 */
[----:B------:R-:W-:Y:S01]  /*1600*/  FSEL R11, R19, R15, P2 ;  /* 0x0000000f130b7208 */ /* 0x000fe20001000000 */
[----:B----4-:R-:W-:-:S05]  /*1610*/  DADD R14, -RZ, |R8| ;  /* 0x00000000ff0e7229 */ /* 0x010fca0000000508 */
[----:B------:R-:W-:-:S06]  /*1620*/  DSETP.GT.AND P3, PT, |R8|, R10, PT ;  /* 0x0000000a0800722a */ /* 0x000fcc0003f64200 */
[----:B------:R-:W-:Y:S01]  /*1630*/  FSEL R8, R14, R10, P3 ;  /* 0x0000000a0e087208 */ /* 0x000fe20001800000 */
[----:B------:R-:W-:Y:S01]  /*1640*/  IMAD.U32 R10, RZ, RZ, UR5 ;  /* 0x00000005ff0a7e24 */ /* 0x000fe2000f8e00ff */
[----:B------:R-:W-:Y:S02]  /*1650*/  FSEL R9, R15, R11, P3 ;  /* 0x0000000b0f097208 */ /* 0x000fe40001800000 */
[----:B------:R-:W-:Y:S01]  /*1660*/  MOV R11, UR5 ;  /* 0x00000005000b7c02 */ /* 0x000fe20008000f00 */
[----:B------:R-:W-:-:S03]  /*1670*/  UIADD3 UR5, UPT, UPT, UR5, 0x4, URZ ;  /* 0x0000000405057890 */ /* 0x000fc6000fffe0ff */
[----:B-----5:R-:W-:Y:S01]  /*1680*/  DSETP.GT.AND P4, PT, |R6|, R8, PT ;  /* 0x000000080600722a */ /* 0x020fe20003f84200 */
[----:B------:R-:W-:Y:S01]  /*1690*/  SEL R0, R11, R0, P0 ;  /* 0x000000000b007207 */ /* 0x000fe20000000000 */
[----:B------:R-:W-:Y:S01]  /*16a0*/  DADD R6, -RZ, |R6| ;  /* 0x00000000ff067229 */ /* 0x000fe20000000506 */
[C---:B------:R-:W-:Y:S02]  /*16b0*/  @P2 VIADD R0, R10.reuse, 0x1 ;  /* 0x000000010a002836 */ /* 0x040fe40000000000 */
[----:B------:R-:W-:-:S07]  /*16c0*/  @P3 VIADD R0, R10, 0x2 ;  /* 0x000000020a003836 */ /* 0x000fce0000000000 */
[----:B------:R-:W-:Y:S02]  /*16d0*/  FSEL R24, R6, R8, P4 ;  /* 0x0000000806187208 */ /* 0x000fe40002000000 */
[----:B------:R-:W-:Y:S01]  /*16e0*/  @P4 VIADD R0, R10, 0x3 ;  /* 0x000000030a004836 */ /* 0x000fe20000000000 */
[----:B------:R-:W-:-:S07]  /*16f0*/  FSEL R25, R7, R9, P4 ;  /* 0x0000000907197208 */ /* 0x000fce0002000000 */
.L_x_4:
[----:B------:R-:W-:Y:S05]  /*1700*/  @!P1 BRA `(.L_x_0) ;  /* 0x0000000000849947 */ /* 0x000fea0003800000 */
[----:B------:R-:W-:-:S06]  /*1710*/  UIMAD UR7, UR5, UR30, UR4 ;  /* 0x0000001e050772a4 */ /* 0x000fcc000f8e0204 */
[----:B------:R-:W-:-:S05]  /*1720*/  MOV R9, UR7 ;  /* 0x0000000700097c02 */ /* 0x000fca0008000f00 */
[----:B------:R-:W-:-:S06]  /*1730*/  IMAD.WIDE.U32 R8, R9, 0x8, R12 ;  /* 0x0000000809087825 */ /* 0x000fcc00078e000c */
[----:B------:R-:W2:Y:S01]  /*1740*/  LDG.E.64 R8, desc[UR22][R8.64] ;  /* 0x0000001608087981 */ /* 0x000ea2000c1e1b00 */
[----:B------:R-:W-:Y:S01]  /*1750*/  ISETP.NE.AND P1, PT, R16, 0x1, PT ;  /* 0x000000011000780c */ /* 0x000fe20003f25270 */
[----:B------:R-:W-:Y:S01]  /*1760*/  IMAD.U32 R11, RZ, RZ, UR5 ;  /* 0x00000005ff0b7e24 */ /* 0x000fe2000f8e00ff */
[----:B--2---:R-:W-:Y:S02]  /*1770*/  DADD R6, -RZ, |R8| ;  /* 0x00000000ff067229 */ /* 0x004fe40000000508 */
[----:B------:R-:W-:-:S06]  /*1780*/  DSETP.GT.AND P0, PT, |R8|, R24, PT ;  /* 0x000000180800722a */ /* 0x000fcc0003f04200 */
[----:B------:R-:W-:Y:S02]  /*1790*/  SEL R0, R11, R0, P0 ;  /* 0x000000000b007207 */ /* 0x000fe40000000000 */
[----:B------:R-:W-:Y:S02]  /*17a0*/  FSEL R6, R6, R24, P0 ;  /* 0x0000001806067208 */ /* 0x000fe40000000000 */
[----:B------:R-:W-:Y:S01]  /*17b0*/  FSEL R7, R7, R25, P0 ;  /* 0x0000001907077208 */ /* 0x000fe20000000000 */
[----:B------:R-:W-:Y:S06]  /*17c0*/  @!P1 BRA `(.L_x_0) ;  /* 0x0000000000549947 */ /* 0x000fec0003800000 */
[----:B------:R-:W-:Y:S01]  /*17d0*/  ISETP.NE.AND P0, PT, R16, 0x2, PT ;  /* 0x000000021000780c */ /* 0x000fe20003f05270 */
[----:B------:R-:W-:-:S06]  /*17e0*/  UIADD3 UR7, UPT, UPT, UR7, UR30, URZ ;  /* 0x0000001e07077290 */ /* 0x000fcc000fffe0ff */
[----:B------:R-:W-:-:S04]  /*17f0*/  IMAD.U32 R9, RZ, RZ, UR7 ;  /* 0x00000007ff097e24 */ /* 0x000fc8000f8e00ff */
[----:B------:R-:W-:Y:S02]  /*1800*/  IMAD.WIDE.U32 R8, R9, 0x8, R12 ;  /* 0x0000000809087825 */ /* 0x000fe400078e000c */
[----:B------:R-:W-:Y:S01]  /*1810*/  VOTEU.ANY UP0, P0 ;  /* 0x0000000000ff7886 */ /* 0x000fe20000000100 */
[----:B------:R-:W-:-:S03]  /*1820*/  PLOP3.LUT P3, PT, PT, PT, UP0, 0x80, 0x8 ;  /* 0x000000000008781c */ /* 0x000fc60003f6f008 */
[----:B------:R-:W2:Y:S01]  /*1830*/  LDG.E.64 R8, desc[UR22][R8.64] ;  /* 0x0000001608087981 */ /* 0x000ea2000c1e1b00 */
[----:B------:R-:W-:-:S06]  /*1840*/  @UP0 UIADD3 UR7, UPT, UPT, UR7, UR30, URZ ;  /* 0x0000001e07070290 */ /* 0x000fcc000fffe0ff */
[----:B------:R-:W-:-:S04]  /*1850*/  IMAD.U32 R11, RZ, RZ, UR7 ;  /* 0x00000007ff0b7e24 */ /* 0x000fc8000f8e00ff */
[----:B------:R-:W-:-:S06]  /*1860*/  @P3 IMAD.WIDE.U32 R10, R11, 0x8, R12 ;  /* 0x000000080b0a3825 */ /* 0x000fcc00078e000c */
[----:B------:R-:W3:Y:S01]  /*1870*/  @P3 LDG.E.64 R10, desc[UR22][R10.64] ;  /* 0x000000160a0a3981 */ /* 0x000ee2000c1e1b00 */
[----:B------:R-:W-:Y:S01]  /*1880*/  PLOP3.LUT P2, PT, PT, PT, PT, 0x8, 0x80 ;  /* 0x000000000080781c */ /* 0x000fe20003f4e170 */
[----:B--2---:R-:W-:Y:S02]  /*1890*/  DADD R14, -RZ, |R8| ;  /* 0x00000000ff0e7229 */ /* 0x004fe40000000508 */
[----:B------:R-:W-:-:S08]  /*18a0*/  DSETP.GT.AND P0, PT, |R8|, R6, PT ;  /* 0x000000060800722a */ /* 0x000fd00003f04200 */
[----:B------:R-:W-:Y:S02]  /*18b0*/  FSEL R6, R14, R6, P0 ;  /* 0x000000060e067208 */ /* 0x000fe40000000000 */
[----:B------:R-:W-:-:S06]  /*18c0*/  FSEL R7, R15, R7, P0 ;  /* 0x000000070f077208 */ /* 0x000fcc0000000000 */
[----:B---3--:R-:W-:Y:S01]  /*18d0*/  @P3 DSETP.GT.AND P1, PT, |R10|, R6, PT ;  /* 0x000000060a00322a */ /* 0x008fe20003f24200 */
[----:B------:R-:W-:-:S05]  /*18e0*/  IMAD.U32 R6, RZ, RZ, UR5 ;  /* 0x00000005ff067e24 */ /* 0x000fca000f8e00ff */
[----:B------:R-:W-:Y:S02]  /*18f0*/  @P3 PLOP3.LUT P2, PT, P1, PT, PT, 0x80, 0x8 ;  /* 0x000000000008381c */ /* 0x000fe40000f4f070 */
[----:B------:R-:W-:-:S11]  /*1900*/  @P0 IADD3 R0, PT, PT, R6, 0x1, RZ ;  /* 0x0000000106000810 */ /* 0x000fd60007ffe0ff */
[----:B------:R-:W-:-:S07]  /*1910*/  @P2 VIADD R0, R6, 0x2 ;  /* 0x0000000206002836 */ /* 0x000fce0000000000 */
.L_x_0:
[----:B------:R-:W-:Y:S01]  /*1920*/  ISETP.NE.AND P0, PT, R0, UR4, PT ;  /* 0x0000000400007c0c */ /* 0x000fe2000bf05270 */
[----:B------:R-:W-:-:S12]  /*1930*/  BSSY.RECONVERGENT B0, `(.L_x_5) ;  /* 0x00000ba000007945 */ /* 0x000fd80003800200 */
[----:B------:R-:W-:Y:S05]  /*1940*/  @!P0 BRA `(.L_x_6) ;  /* 0x0000000800e08947 */ /* 0x000fea0003800000 */
[----:B------:R-:W-:Y:S01]  /*1950*/  UISETP.GE.U32.AND UP0, UPT, UR27, 0xf, UPT ;  /* 0x0000000f1b00788c */ /* 0x000fe2000bf06070 */
[----:B------:R-:W-:-:S08]  /*1960*/  IMAD.MOV.U32 R7, RZ, RZ, RZ ;  /* 0x000000ffff077224 */ /* 0x000fd000078e00ff */
[----:B------:R-:W-:Y:S05]  /*1970*/  BRA.U !UP0, `(.L_x_7) ;  /* 0x00000005082c7547 */ /* 0x000fea000b800000 */
[----:B------:R-:W-:-:S05]  /*1980*/  UMOV UR5, URZ ;  /* 0x000000ff00057c82 */ /* 0x000fca0008000000 */
.L_x_8:
[----:B------:R-:W-:Y:S02]  /*1990*/  UIADD3 UR7, UPT, UPT, UR28, UR5, URZ ;  /* 0x000000051c077290 */ /* 0x000fe4000fffe0ff */
[----:B-1----:R-:W-:-:S04]  /*19a0*/  IMAD.U32 R9, RZ, RZ, UR5 ;  /* 0x00000005ff097e24 */ /* 0x002fc8000f8e00ff */
[----:B------:R-:W-:Y:S02]  /*19b0*/  IMAD R9, R0, UR30, R9 ;  /* 0x0000001e00097c24 */ /* 0x000fe4000f8e0209 */
[----:B------:R-:W-:Y:S02]  /*19c0*/  IMAD.U32 R7, RZ, RZ, UR7 ;  /* 0x00000007ff077e24 */ /* 0x000fe4000f8e00ff */
[----:B------:R-:W-:-:S04]  /*19d0*/  IMAD.WIDE R8, R9, 0x8, R12 ;  /* 0x0000000809087825 */ /* 0x000fc800078e020c */
[----:B------:R-:W-:Y:S01]  /*19e0*/  IMAD.WIDE.U32 R6, R7, 0x8, R12 ;  /* 0x0000000807067825 */ /* 0x000fe200078e000c */
[----:B-1----:R-:W2:Y:S04]  /*19f0*/  LDG.E.64 R14, desc[UR22][R8.64] ;  /* 0x00000016080e7981 */ /* 0x002ea8000c1e1b00 */
[----:B------:R-:W3:Y:S04]  /*1a00*/  LDG.E.64 R10, desc[UR22][R6.64] ;  /* 0x00000016060a7981 */ /* 0x000ee8000c1e1b00 */
[----:B--2---:R0:W-:Y:S04]  /*1a10*/  STG.E.64 desc[UR22][R6.64], R14 ;  /* 0x0000000e06007986 */ /* 0x0041e8000c101b16 */
[----:B---3--:R1:W-:Y:S04]  /*1a20*/  STG.E.64 desc[UR22][R8.64], R10 ;  /* 0x0000000a08007986 */ /* 0x0083e8000c101b16 */
[----:B------:R-:W2:Y:S04]  /*1a30*/  LDG.E.64 R18, desc[UR22][R8.64+0x8] ;  /* 0x0000081608127981 */ /* 0x000ea8000c1e1b00 */
[----:B------:R-:W3:Y:S04]  /*1a40*/  LDG.E.64 R16, desc[UR22][R6.64+0x8] ;  /* 0x0000081606107981 */ /* 0x000ee8000c1e1b00 */
[----:B--2---:R2:W-:Y:S04]  /*1a50*/  STG.E.64 desc[UR22][R6.64+0x8], R18 ;  /* 0x0000081206007986 */ /* 0x0045e8000c101b16 */
[----:B---3--:R3:W-:Y:S04]  /*1a60*/  STG.E.64 desc[UR22][R8.64+0x8], R16 ;  /* 0x0000081008007986 */ /* 0x0087e8000c101b16 */
[----:B------:R-:W4:Y:S04]  /*1a70*/  LDG.E.64 R22, desc[UR22][R8.64+0x10] ;  /* 0x0000101608167981 */ /* 0x000f28000c1e1b00 */
[----:B------:R-:W5:Y:S04]  /*1a80*/  LDG.E.64 R20, desc[UR22][R6.64+0x10] ;  /* 0x0000101606147981 */ /* 0x000f68000c1e1b00 */
[----:B----4-:R4:W-:Y:S04]  /*1a90*/  STG.E.64 desc[UR22][R6.64+0x10], R22 ;  /* 0x0000101606007986 */ /* 0x0109e8000c101b16 */
[----:B-----5:R5:W-:Y:S04]  /*1aa0*/  STG.E.64 desc[UR22][R8.64+0x10], R20 ;  /* 0x0000101408007986 */ /* 0x020be8000c101b16 */
[----:B------:R-:W2:Y:S04]  /*1ab0*/  LDG.E.64 R24, desc[UR22][R8.64+0x18] ;  /* 0x0000181608187981 */ /* 0x000ea8000c1e1b00 */
[----:B0-----:R-:W3:Y:S04]  /*1ac0*/  LDG.E.64 R14, desc[UR22][R6.64+0x18] ;  /* 0x00001816060e7981 */ /* 0x001ee8000c1e1b00 */
[----:B--2---:R0:W-:Y:S04]  /*1ad0*/  STG.E.64 desc[UR22][R6.64+0x18], R24 ;  /* 0x0000181806007986 */ /* 0x0041e8000c101b16 */
[----:B---3--:R2:W-:Y:S04]  /*1ae0*/  STG.E.64 desc[UR22][R8.64+0x18], R14 ;  /* 0x0000180e08007986 */ /* 0x0085e8000c101b16 */
[----:B------:R-:W3:Y:S04]  /*1af0*/  LDG.E.64 R26, desc[UR22][R8.64+0x20] ;  /* 0x00002016081a7981 */ /* 0x000ee8000c1e1b00 */
[----:B-1----:R-:W4:Y:S04]  /*1b00*/  LDG.E.64 R10, desc[UR22][R6.64+0x20] ;  /* 0x00002016060a7981 */ /* 0x002f28000c1e1b00 */
[----:B---3--:R1:W-:Y:S04]  /*1b10*/  STG.E.64 desc[UR22][R6.64+0x20], R26 ;  /* 0x0000201a06007986 */ /* 0x0083e8000c101b16 */
[----:B----4-:R3:W-:Y:S04]  /*1b20*/  STG.E.64 desc[UR22][R8.64+0x20], R10 ;  /* 0x0000200a08007986 */ /* 0x0107e8000c101b16 */
[----:B------:R-:W4:Y:S04]  /*1b30*/  LDG.E.64 R18, desc[UR22][R8.64+0x28] ;  /* 0x0000281608127981 */ /* 0x000f28000c1e1b00 */
[----:B------:R-:W5:Y:S04]  /*1b40*/  LDG.E.64 R16, desc[UR22][R6.64+0x28] ;  /* 0x0000281606107981 */ /* 0x000f68000c1e1b00 */
[----:B----4-:R4:W-:Y:S04]  /*1b50*/  STG.E.64 desc[UR22][R6.64+0x28], R18 ;  /* 0x0000281206007986 */ /* 0x0109e8000c101b16 */
[----:B-----5:R5:W-:Y:S04]  /*1b60*/  STG.E.64 desc[UR22][R8.64+0x28], R16 ;  /* 0x0000281008007986 */ /* 0x020be8000c101b16 */
[----:B------:R-:W2:Y:S04]  /*1b70*/  LDG.E.64 R22, desc[UR22][R8.64+0x30] ;  /* 0x0000301608167981 */ /* 0x000ea8000c1e1b00 */
[----:B------:R-:W3:Y:S04]  /*1b80*/  LDG.E.64 R20, desc[UR22][R6.64+0x30] ;  /* 0x0000301606147981 */ /* 0x000ee8000c1e1b00 */
[----:B--2---:R2:W-:Y:S04]  /*1b90*/  STG.E.64 desc[UR22][R6.64+0x30], R22 ;  /* 0x0000301606007986 */ /* 0x0045e8000c101b16 */
[----:B---3--:R3:W-:Y:S04]  /*1ba0*/  STG.E.64 desc[UR22][R8.64+0x30], R20 ;  /* 0x0000301408007986 */ /* 0x0087e8000c101b16 */
[----:B0-----:R-:W4:Y:S04]  /*1bb0*/  LDG.E.64 R24, desc[UR22][R8.64+0x38] ;  /* 0x0000381608187981 */ /* 0x001f28000c1e1b00 */
[----:B------:R-:W5:Y:S04]  /*1bc0*/  LDG.E.64 R14, desc[UR22][R6.64+0x38] ;  /* 0x00003816060e7981 */ /* 0x000f68000c1e1b00 */
[----:B----4-:R0:W-:Y:S04]  /*1bd0*/  STG.E.64 desc[UR22][R6.64+0x38], R24 ;  /* 0x0000381806007986 */ /* 0x0101e8000c101b16 */
[----:B-----5:R4:W-:Y:S04]  /*1be0*/  STG.E.64 desc[UR22][R8.64+0x38], R14 ;  /* 0x0000380e08007986 */ /* 0x0209e8000c101b16 */
[----:B-1----:R-:W5:Y:S04]  /*1bf0*/  LDG.E.64 R26, desc[UR22][R8.64+0x40] ;  /* 0x00004016081a7981 */ /* 0x002f68000c1e1b00 */
[----:B------:R-:W2:Y:S04]  /*1c00*/  LDG.E.64 R10, desc[UR22][R6.64+0x40] ;  /* 0x00004016060a7981 */ /* 0x000ea8000c1e1b00 */
[----:B-----5:R1:W-:Y:S04]  /*1c10*/  STG.E.64 desc[UR22][R6.64+0x40], R26 ;  /* 0x0000401a06007986 */ /* 0x0203e8000c101b16 */
[----:B--2---:R2:W-:Y:S04]  /*1c20*/  STG.E.64 desc[UR22][R8.64+0x40], R10 ;  /* 0x0000400a08007986 */ /* 0x0045e8000c101b16 */
[----:B------:R-:W5:Y:S04]  /*1c30*/  LDG.E.64 R18, desc[UR22][R8.64+0x48] ;  /* 0x0000481608127981 */ /* 0x000f68000c1e1b00 */
[----:B------:R-:W3:Y:S04]  /*1c40*/  LDG.E.64 R16, desc[UR22][R6.64+0x48] ;  /* 0x0000481606107981 */ /* 0x000ee8000c1e1b00 */
[----:B-----5:R5:W-:Y:S04]  /*1c50*/  STG.E.64 desc[UR22][R6.64+0x48], R18 ;  /* 0x0000481206007986 */ /* 0x020be8000c101b16 */
[----:B---3--:R3:W-:Y:S04]  /*1c60*/  STG.E.64 desc[UR22][R8.64+0x48], R16 ;  /* 0x0000481008007986 */ /* 0x0087e8000c101b16 */
[----:B------:R-:W4:Y:S04]  /*1c70*/  LDG.E.64 R22, desc[UR22][R8.64+0x50] ;  /* 0x0000501608167981 */ /* 0x000f28000c1e1b00 */
[----:B------:R-:W2:Y:S04]  /*1c80*/  LDG.E.64 R20, desc[UR22][R6.64+0x50] ;  /* 0x0000501606147981 */ /* 0x000ea8000c1e1b00 */
[----:B----4-:R4:W-:Y:S04]  /*1c90*/  STG.E.64 desc[UR22][R6.64+0x50], R22 ;  /* 0x0000501606007986 */ /* 0x0109e8000c101b16 */
[----:B--2---:R2:W-:Y:S04]  /*1ca0*/  STG.E.64 desc[UR22][R8.64+0x50], R20 ;  /* 0x0000501408007986 */ /* 0x0045e8000c101b16 */
[----:B0-----:R-:W5:Y:S04]  /*1cb0*/  LDG.E.64 R24, desc[UR22][R8.64+0x58] ;  /* 0x0000581608187981 */ /* 0x001f68000c1e1b00 */
[----:B------:R-:W3:Y:S04]  /*1cc0*/  LDG.E.64 R14, desc[UR22][R6.64+0x58] ;  /* 0x00005816060e7981 */ /* 0x000ee8000c1e1b00 */
[----:B-----5:R0:W-:Y:S04]  /*1cd0*/  STG.E.64 desc[UR22][R6.64+0x58], R24 ;  /* 0x0000581806007986 */ /* 0x0201e8000c101b16 */
[----:B---3--:R3:W-:Y:S04]  /*1ce0*/  STG.E.64 desc[UR22][R8.64+0x58], R14 ;  /* 0x0000580e08007986 */ /* 0x0087e8000c101b16 */
[----:B-1----:R-:W5:Y:S04]  /*1cf0*/  LDG.E.64 R26, desc[UR22][R8.64+0x60] ;  /* 0x00006016081a7981 */ /* 0x002f68000c1e1b00 */
[----:B------:R-:W4:Y:S04]  /*1d00*/  LDG.E.64 R10, desc[UR22][R6.64+0x60] ;  /* 0x00006016060a7981 */ /* 0x000f28000c1e1b00 */
[----:B-----5:R1:W-:Y:S04]  /*1d10*/  STG.E.64 desc[UR22][R6.64+0x60], R26 ;  /* 0x0000601a06007986 */ /* 0x0203e8000c101b16 */
[----:B----4-:R1:W-:Y:S04]  /*1d20*/  STG.E.64 desc[UR22][R8.64+0x60], R10 ;  /* 0x0000600a08007986 */ /* 0x0103e8000c101b16 */
[----:B------:R-:W4:Y:S04]  /*1d30*/  LDG.E.64 R18, desc[UR22][R8.64+0x68] ;  /* 0x0000681608127981 */ /* 0x000f28000c1e1b00 */
[----:B------:R-:W5:Y:S04]  /*1d40*/  LDG.E.64 R16, desc[UR22][R6.64+0x68] ;  /* 0x0000681606107981 */ /* 0x000f68000c1e1b00 */
[----:B----4-:R1:W-:Y:S04]  /*1d50*/  STG.E.64 desc[UR22][R6.64+0x68], R18 ;  /* 0x0000681206007986 */ /* 0x0103e8000c101b16 */
[----:B-----5:R1:W-:Y:S04]  /*1d60*/  STG.E.64 desc[UR22][R8.64+0x68], R16 ;  /* 0x0000681008007986 */ /* 0x0203e8000c101b16 */
[----:B------:R-:W4:Y:S04]  /*1d70*/  LDG.E.64 R22, desc[UR22][R8.64+0x70] ;  /* 0x0000701608167981 */ /* 0x000f28000c1e1b00 */
[----:B--2---:R-:W2:Y:S04]  /*1d80*/  LDG.E.64 R20, desc[UR22][R6.64+0x70] ;  /* 0x0000701606147981 */ /* 0x004ea8000c1e1b00 */
[----:B----4-:R1:W-:Y:S04]  /*1d90*/  STG.E.64 desc[UR22][R6.64+0x70], R22 ;  /* 0x0000701606007986 */ /* 0x0103e8000c101b16 */
[----:B--2---:R1:W-:Y:S04]  /*1da0*/  STG.E.64 desc[UR22][R8.64+0x70], R20 ;  /* 0x0000701408007986 */ /* 0x0043e8000c101b16 */
[----:B0-----:R-:W2:Y:S04]  /*1db0*/  LDG.E.64 R24, desc[UR22][R8.64+0x78] ;  /* 0x0000781608187981 */ /* 0x001ea8000c1e1b00 */
[----:B---3--:R-:W3:Y:S01]  /*1dc0*/  LDG.E.64 R14, desc[UR22][R6.64+0x78] ;  /* 0x00007816060e7981 */ /* 0x008ee2000c1e1b00 */
[----:B------:R-:W-:-:S04]  /*1dd0*/  UIADD3 UR5, UPT, UPT, UR5, 0x10, URZ ;  /* 0x0000001005057890 */ /* 0x000fc8000fffe0ff */
[----:B------:R-:W-:Y:S01]  /*1de0*/  UISETP.NE.AND UP0, UPT, UR5, UR6, UPT ;  /* 0x000000060500728c */ /* 0x000fe2000bf05270 */
[----:B--2---:R1:W-:Y:S04]  /*1df0*/  STG.E.64 desc[UR22][R6.64+0x78], R24 ;  /* 0x0000781806007986 */ /* 0x0043e8000c101b16 */
[----:B---3--:R1:W-:Y:S04]  /*1e00*/  STG.E.64 desc[UR22][R8.64+0x78], R14 ;  /* 0x0000780e08007986 */ /* 0x0083e8000c101b16 */
[----:B------:R-:W-:Y:S05]  /*1e10*/  BRA.U UP0, `(.L_x_8) ;  /* 0xfffffff900dc7547 */ /* 0x000fea000b83ffff */
[----:B-1----:R-:W-:-:S07]  /*1e20*/  MOV R7, UR6 ;  /* 0x0000000600077c02 */ /* 0x002fce0008000f00 */
.L_x_7:
[----:B------:R-:W0:Y:S02]  /*1e30*/  LDCU UR7, c[0x0][0x388] ;  /* 0x00007100ff0777ac */ /* 0x000e240008000800 */
[----:B0-----:R-:W-:-:S04]  /*1e40*/  ULOP3.LUT UR5, UR7, 0xf, URZ, 0xc0, !UPT ;  /* 0x0000000f07057892 */ /* 0x001fc8000f8ec0ff */
[----:B------:R-:W-:-:S09]  /*1e50*/  UISETP.NE.AND UP0, UPT, UR5, URZ, UPT ;  /* 0x000000ff0500728c */ /* 0x000fd2000bf05270 */
[----:B------:R-:W-:Y:S05]  /*1e60*/  BRA.U !UP0, `(.L_x_6) ;  /* 0x0000000508987547 */ /* 0x000fea000b800000 */
[----:B------:R-:W-:Y:S02]  /*1e70*/  UIADD3 UR5, UPT, UPT, UR5, -0x1, URZ ;  /* 0xffffffff05057890 */ /* 0x000fe4000fffe0ff */
[----:B------:R-:W-:Y:S02]  /*1e80*/  ULOP3.LUT UR8, UR7, 0x7, URZ, 0xc0, !UPT ;  /* 0x0000000707087892 */ /* 0x000fe4000f8ec0ff */
[----:B------:R-:W-:Y:S02]  /*1e90*/  UISETP.GE.U32.AND UP0, UPT, UR5, 0x7, UPT ;  /* 0x000000070500788c */ /* 0x000fe4000bf06070 */
[----:B------:R-:W-:-:S07]  /*1ea0*/  UISETP.NE.AND UP1, UPT, UR8, URZ, UPT ;  /* 0x000000ff0800728c */ /* 0x000fce000bf25270 */
[----:B------:R-:W-:Y:S05]  /*1eb0*/  BRA.U !UP0, `(.L_x_9) ;  /* 0x0000000108a47547 */ /* 0x000fea000b800000 */
[----:B------:R-:W-:Y:S02]  /*1ec0*/  IMAD R11, R0, UR30, R7 ;  /* 0x0000001e000b7c24 */ /* 0x000fe4000f8e0207 */
[----:B------:R-:W-:Y:S02]  /*1ed0*/  VIADD R15, R7, UR28 ;  /* 0x0000001c070f7c36 */ /* 0x000fe40008000000 */
[----:B------:R-:W-:-:S04]  /*1ee0*/  IMAD.WIDE R10, R11, 0x8, R12 ;  /* 0x000000080b0a7825 */ /* 0x000fc800078e020c */
[----:B------:R-:W-:Y:S01]  /*1ef0*/  IMAD.WIDE.U32 R14, R15, 0x8, R12 ;  /* 0x000000080f0e7825 */ /* 0x000fe200078e000c */
[----:B-1----:R-:W2:Y:S04]  /*1f00*/  LDG.E.64 R18, desc[UR22][R10.64] ;  /* 0x000000160a127981 */ /* 0x002ea8000c1e1b00 */
[----:B------:R-:W3:Y:S01]  /*1f10*/  LDG.E.64 R16, desc[UR22][R14.64] ;  /* 0x000000160e107981 */ /* 0x000ee2000c1e1b00 */
[----:B------:R-:W-:-:S05]  /*1f20*/  IADD3 R9, P0, PT, R7, UR28, RZ ;  /* 0x0000001c07097c10 */ /* 0x000fca000ff1e0ff */
[----:B------:R-:W-:Y:S01]  /*1f30*/  IMAD.X R6, RZ, RZ, RZ, P0 ;  /* 0x000000ffff067224 */ /* 0x000fe200000e06ff */
[----:B------:R-:W-:-:S04]  /*1f40*/  LEA R8, P0, R9, R12, 0x3 ;  /* 0x0000000c09087211 */ /* 0x000fc800078018ff */
[----:B------:R-:W-:Y:S01]  /*1f50*/  LEA.HI.X R9, R9, R13, R6, 0x3, P0 ;  /* 0x0000000d09097211 */ /* 0x000fe200000f1c06 */
        /* <DEDUP_REMOVED lines=22> */
[----:B------:R-:W4:Y:S04]  /*20c0*/  LDG.E.64 R26, desc[UR22][R10.64+0x30] ;  /* 0x000030160a1a7981 */ /* 0x000f28000c1e1b00 */
[----:B------:R-:W5:Y:S04]  /*20d0*/  LDG.E.64 R24, desc[UR22][R8.64+0x30] ;  /* 0x0000301608187981 */ /* 0x000f68000c1e1b00 */
[----:B----4-:R3:W-:Y:S04]  /*20e0*/  STG.E.64 desc[UR22][R8.64+0x30], R26 ;  /* 0x0000301a08007986 */ /* 0x0107e8000c101b16 */
[----:B-----5:R3:W-:Y:S04]  /*20f0*/  STG.E.64 desc[UR22][R10.64+0x30], R24 ;  /* 0x000030180a007986 */ /* 0x0207e8000c101b16 */
[----:B0-----:R-:W4:Y:S04]  /*2100*/  LDG.E.64 R28, desc[UR22][R10.64+0x38] ;  /* 0x000038160a1c7981 */ /* 0x001f28000c1e1b00 */
[----:B--2---:R-:W2:Y:S01]  /*2110*/  LDG.E.64 R14, desc[UR22][R8.64+0x38] ;  /* 0x00003816080e7981 */ /* 0x004ea2000c1e1b00 */
[----:B------:R-:W-:-:S03]  /*2120*/  VIADD R7, R7, 0x8 ;  /* 0x0000000807077836 */ /* 0x000fc60000000000 */
[----:B----4-:R3:W-:Y:S04]  /*2130*/  STG.E.64 desc[UR22][R8.64+0x38], R28 ;  /* 0x0000381c08007986 */ /* 0x0107e8000c101b16 */
[----:B--2---:R3:W-:Y:S02]  /*2140*/  STG.E.64 desc[UR22][R10.64+0x38], R14 ;  /* 0x0000380e0a007986 */ /* 0x0047e4000c101b16 */
.L_x_9:
[----:B------:R-:W-:Y:S05]  /*2150*/  BRA.U !UP1, `(.L_x_6) ;  /* 0x0000000109dc7547 */ /* 0x000fea000b800000 */
[----:B------:R-:W-:Y:S02]  /*2160*/  UIADD3 UR5, UPT, UPT, UR8, -0x1, URZ ;  /* 0xffffffff08057890 */ /* 0x000fe4000fffe0ff */
[----:B------:R-:W-:Y:S02]  /*2170*/  ULOP3.LUT UR7, UR7, 0x3, URZ, 0xc0, !UPT ;  /* 0x0000000307077892 */ /* 0x000fe4000f8ec0ff */
[----:B------:R-:W-:Y:S02]  /*2180*/  UISETP.GE.U32.AND UP0, UPT, UR5, 0x3, UPT ;  /* 0x000000030500788c */ /* 0x000fe4000bf06070 */
[----:B------:R-:W-:-:S07]  /*2190*/  UISETP.NE.AND UP1, UPT, UR7, URZ, UPT ;  /* 0x000000ff0700728c */ /* 0x000fce000bf25270 */
[----:B------:R-:W-:Y:S05]  /*21a0*/  BRA.U !UP0, `(.L_x_10) ;  /* 0x0000000108647547 */ /* 0x000fea000b800000 */
[----:B---3--:R-:W-:Y:S02]  /*21b0*/  IMAD R11, R0, UR30, R7 ;  /* 0x0000001e000b7c24 */ /* 0x008fe4000f8e0207 */
[----:B------:R-:W-:Y:S02]  /*21c0*/  VIADD R29, R7, UR28 ;  /* 0x0000001c071d7c36 */ /* 0x000fe40008000000 */
[----:B------:R-:W-:-:S04]  /*21d0*/  IMAD.WIDE R10, R11, 0x8, R12 ;  /* 0x000000080b0a7825 */ /* 0x000fc800078e020c */
[----:B------:R-:W-:Y:S01]  /*21e0*/  IMAD.WIDE.U32 R28, R29, 0x8, R12 ;  /* 0x000000081d1c7825 */ /* 0x000fe200078e000c */
[----:B-1----:R-:W2:Y:S04]  /*21f0*/  LDG.E.64 R16, desc[UR22][R10.64] ;  /* 0x000000160a107981 */ /* 0x002ea8000c1e1b00 */
[----:B------:R-:W3:Y:S01]  /*2200*/  LDG.E.64 R14, desc[UR22][R28.64] ;  /* 0x000000161c0e7981 */ /* 0x000ee2000c1e1b00 */
[----:B------:R-:W-:-:S04]  /*2210*/  IADD3 R9, P0, PT, R7, UR28, RZ ;  /* 0x0000001c07097c10 */ /* 0x000fc8000ff1e0ff */
[----:B------:R-:W-:Y:S02]  /*2220*/  IADD3.X R6, PT, PT, RZ, RZ, RZ, P0, !PT ;  /* 0x000000ffff067210 */ /* 0x000fe400007fe4ff */
[----:B------:R-:W-:-:S04]  /*2230*/  LEA R8, P0, R9, R12, 0x3 ;  /* 0x0000000c09087211 */ /* 0x000fc800078018ff */
[----:B------:R-:W-:Y:S01]  /*2240*/  LEA.HI.X R9, R9, R13, R6, 0x3, P0 ;  /* 0x0000000d09097211 */ /* 0x000fe200000f1c06 */
[----:B--2---:R0:W-:Y:S04]  /*2250*/  STG.E.64 desc[UR22][R28.64], R16 ;  /* 0x000000101c007986 */ /* 0x0041e8000c101b16 */
[----:B---3--:R2:W-:Y:S04]  /*2260*/  STG.E.64 desc[UR22][R10.64], R14 ;  /* 0x0000000e0a007986 */ /* 0x0085e8000c101b16 */
[----:B------:R-:W3:Y:S04]  /*2270*/  LDG.E.64 R20, desc[UR22][R10.64+0x8] ;  /* 0x000008160a147981 */ /* 0x000ee8000c1e1b00 */
[----:B------:R-:W4:Y:S04]  /*2280*/  LDG.E.64 R18, desc[UR22][R8.64+0x8] ;  /* 0x0000081608127981 */ /* 0x000f28000c1e1b00 */
[----:B---3--:R2:W-:Y:S04]  /*2290*/  STG.E.64 desc[UR22][R8.64+0x8], R20 ;  /* 0x0000081408007986 */ /* 0x0085e8000c101b16 */
[----:B----4-:R2:W-:Y:S04]  /*22a0*/  STG.E.64 desc[UR22][R10.64+0x8], R18 ;  /* 0x000008120a007986 */ /* 0x0105e8000c101b16 */
[----:B------:R-:W3:Y:S04]  /*22b0*/  LDG.E.64 R24, desc[UR22][R10.64+0x10] ;  /* 0x000010160a187981 */ /* 0x000ee8000c1e1b00 */
[----:B------:R-:W4:Y:S04]  /*22c0*/  LDG.E.64 R22, desc[UR22][R8.64+0x10] ;  /* 0x0000101608167981 */ /* 0x000f28000c1e1b00 */
[----:B---3--:R2:W-:Y:S04]  /*22d0*/  STG.E.64 desc[UR22][R8.64+0x10], R24 ;  /* 0x0000101808007986 */ /* 0x0085e8000c101b16 */
[----:B----4-:R2:W-:Y:S04]  /*22e0*/  STG.E.64 desc[UR22][R10.64+0x10], R22 ;  /* 0x000010160a007986 */ /* 0x0105e8000c101b16 */
[----:B------:R-:W3:Y:S04]  /*22f0*/  LDG.E.64 R26, desc[UR22][R10.64+0x18] ;  /* 0x000018160a1a7981 */ /* 0x000ee8000c1e1b00 */
[----:B0-----:R-:W4:Y:S01]  /*2300*/  LDG.E.64 R16, desc[UR22][R8.64+0x18] ;  /* 0x0000181608107981 */ /* 0x001f22000c1e1b00 */
[----:B------:R-:W-:-:S03]  /*2310*/  VIADD R7, R7, 0x4 ;  /* 0x0000000407077836 */ /* 0x000fc60000000000 */
[----:B---3--:R2:W-:Y:S04]  /*2320*/  STG.E.64 desc[UR22][R8.64+0x18], R26 ;  /* 0x0000181a08007986 */ /* 0x0085e8000c101b16 */
[----:B----4-:R2:W-:Y:S02]  /*2330*/  STG.E.64 desc[UR22][R10.64+0x18], R16 ;  /* 0x000018100a007986 */ /* 0x0105e4000c101b16 */
.L_x_10:
[----:B------:R-:W-:Y:S05]  /*2340*/  BRA.U !UP1, `(.L_x_6) ;  /* 0x0000000109607547 */ /* 0x000fea000b800000 */
[----:B--23--:R-:W-:Y:S02]  /*2350*/  IMAD R9, R0, UR30, R7 ;  /* 0x0000001e00097c24 */ /* 0x00cfe4000f8e0207 */
[----:B------:R-:W-:Y:S02]  /*2360*/  VIADD R11, R7, UR28 ;  /* 0x0000001c070b7c36 */ /* 0x000fe40008000000 */
[----:B------:R-:W-:-:S04]  /*2370*/  IMAD.WIDE R8, R9, 0x8, R12 ;  /* 0x0000000809087825 */ /* 0x000fc800078e020c */
[----:B------:R-:W-:Y:S01]  /*2380*/  IMAD.WIDE.U32 R10, R11, 0x8, R12 ;  /* 0x000000080b0a7825 */ /* 0x000fe200078e000c */
[----:B-1----:R-:W2:Y:S04]  /*2390*/  LDG.E.64 R16, desc[UR22][R8.64] ;  /* 0x0000001608107981 */ /* 0x002ea8000c1e1b00 */
[----:B------:R-:W3:Y:S01]  /*23a0*/  LDG.E.64 R14, desc[UR22][R10.64] ;  /* 0x000000160a0e7981 */ /* 0x000ee2000c1e1b00 */
[----:B------:R-:W-:-:S03]  /*23b0*/  UISETP.NE.AND UP0, UPT, UR7, 0x1, UPT ;  /* 0x000000010700788c */ /* 0x000fc6000bf05270 */
[----:B--2---:R0:W-:Y:S04]  /*23c0*/  STG.E.64 desc[UR22][R10.64], R16 ;  /* 0x000000100a007986 */ /* 0x0041e8000c101b16 */
[----:B---3--:R0:W-:Y:S02]  /*23d0*/  STG.E.64 desc[UR22][R8.64], R14 ;  /* 0x0000000e08007986 */ /* 0x0081e4000c101b16 */
[----:B------:R-:W-:Y:S05]  /*23e0*/  BRA.U !UP0, `(.L_x_6) ;  /* 0x0000000108387547 */ /* 0x000fea000b800000 */
[----:B------:R-:W-:Y:S01]  /*23f0*/  IADD3 R7, P0, PT, R7, UR28, RZ ;  /* 0x0000001c07077c10 */ /* 0x000fe2000ff1e0ff */
[----:B0-----:R-:W2:Y:S04]  /*2400*/  LDG.E.64 R10, desc[UR22][R8.64+0x8] ;  /* 0x00000816080a7981 */ /* 0x001ea8000c1e1b00 */
[----:B------:R-:W-:Y:S01]  /*2410*/  IMAD.X R0, RZ, RZ, RZ, P0 ;  /* 0x000000ffff007224 */ /* 0x000fe200000e06ff */
[----:B------:R-:W-:-:S04]  /*2420*/  LEA R14, P0, R7, R12, 0x3 ;  /* 0x0000000c070e7211 */ /* 0x000fc800078018ff */
[----:B------:R-:W-:-:S05]  /*2430*/  LEA.HI.X R15, R7, R13, R0, 0x3, P0 ;  /* 0x0000000d070f7211 */ /* 0x000fca00000f1c00 */
[----:B------:R-:W3:Y:S01]  /*2440*/  LDG.E.64 R6, desc[UR22][R14.64+0x8] ;  /* 0x000008160e067981 */ /* 0x000ee2000c1e1b00 */
[----:B------:R-:W-:-:S03]  /*2450*/  UISETP.NE.AND UP0, UPT, UR7, 0x2, UPT ;  /* 0x000000020700788c */ /* 0x000fc6000bf05270 */
[----:B--2---:R4:W-:Y:S04]  /*2460*/  STG.E.64 desc[UR22][R14.64+0x8], R10 ;  /* 0x0000080a0e007986 */ /* 0x0049e8000c101b16 */
[----:B---3--:R4:W-:Y:S02]  /*2470*/  STG.E.64 desc[UR22][R8.64+0x8], R6 ;  /* 0x0000080608007986 */ /* 0x0089e4000c101b16 */
[----:B------:R-:W-:Y:S05]  /*2480*/  BRA.U !UP0, `(.L_x_6) ;  /* 0x0000000108107547 */ /* 0x000fea000b800000 */
[----:B----4-:R-:W2:Y:S04]  /*2490*/  LDG.E.64 R10, desc[UR22][R8.64+0x10] ;  /* 0x00001016080a7981 */ /* 0x010ea8000c1e1b00 */
[----:B------:R-:W3:Y:S04]  /*24a0*/  LDG.E.64 R6, desc[UR22][R14.64+0x10] ;  /* 0x000010160e067981 */ /* 0x000ee8000c1e1b00 */
[----:B--2---:R0:W-:Y:S04]  /*24b0*/  STG.E.64 desc[UR22][R14.64+0x10], R10 ;  /* 0x0000100a0e007986 */ /* 0x0041e8000c101b16 */
[----:B---3--:R0:W-:Y:S02]  /*24c0*/  STG.E.64 desc[UR22][R8.64+0x10], R6 ;  /* 0x0000100608007986 */ /* 0x0081e4000c101b16 */
.L_x_6:
[----:B-1----:R-:W-:Y:S05]  /*24d0*/  BSYNC.RECONVERGENT B0 ;  /* 0x0000000000007941 */ /* 0x002fea0003800200 */
.L_x_5:
[----:B------:R-:W-:-:S04]  /*24e0*/  UIADD3 UR8, UPT, UPT, UR4, 0x1, URZ ;  /* 0x0000000104087890 */ /* 0x000fc8000fffe0ff */
[----:B------:R-:W-:-:S09]  /*24f0*/  UISETP.GE.AND UP0, UPT, UR8, UR30, UPT ;  /* 0x0000001e0800728c */ /* 0x000fd2000bf06270 */
[----:B------:R-:W-:Y:S05]  /*2500*/  BRA.U UP0, `(.L_x_11) ;  /* 0x00000009006c7547 */ /* 0x000fea000b800000 */
[----:B------:R-:W-:-:S06]  /*2510*/  UIADD3 UR5, UPT, UPT, UR28, UR4, URZ ;  /* 0x000000041c057290 */ /* 0x000fcc000fffe0ff */
[----:B--23--:R-:W-:-:S04]  /*2520*/  IMAD.U32 R23, RZ, RZ, UR5 ;  /* 0x00000005ff177e24 */ /* 0x00cfc8000f8e00ff */
[----:B------:R-:W-:-:S06]  /*2530*/  IMAD.WIDE.U32 R22, R23, 0x8, R12 ;  /* 0x0000000817167825 */ /* 0x000fcc00078e000c */
[----:B------:R-:W5:Y:S01]  /*2540*/  LDG.E.64 R22, desc[UR22][R22.64] ;  /* 0x0000001616167981 */ /* 0x000f62000c1e1b00 */
[----:B------:R-:W-:Y:S01]  /*2550*/  LOP3.LUT R24, R2, 0x3, RZ, 0x3c, !PT ;  /* 0x0000000302187812 */ /* 0x000fe200078e3cff */
[----:B------:R-:W-:Y:S01]  /*2560*/  UIADD3 UR12, UPT, UPT, UR27, -UR4, URZ ;  /* 0x800000041b0c7290 */ /* 0x000fe2000fffe0ff */
[----:B------:R-:W-:Y:S02]  /*2570*/  UMOV UR7, UR8 ;  /* 0x0000000800077c82 */ /* 0x000fe40008000000 */
[----:B------:R-:W-:Y:S01]  /*2580*/  IADD3 R24, PT, PT, R24, UR26, RZ ;  /* 0x0000001a18187c10 */ /* 0x000fe2000fffe0ff */
[----:B------:R-:W-:-:S12]  /*2590*/  ULOP3.LUT UR9, UR12, 0xfffffff8, URZ, 0xc0, !UPT ;  /* 0xfffffff80c097892 */ /* 0x000fd8000f8ec0ff */
.L_x_19:
[----:B-1----:R-:W1:Y:S02]  /*25a0*/  LDCU UR11, c[0x0][0x388] ;  /* 0x00007100ff0b77ac */ /* 0x002e640008000800 */
[----:B-1----:R-:W-:-:S04]  /*25b0*/  UIMAD UR10, UR7, UR11, URZ ;  /* 0x0000000b070a72a4 */ /* 0x002fc8000f8e02ff */
[----:B------:R-:W-:-:S06]  /*25c0*/  UIADD3 UR5, UPT, UPT, UR10, UR4, URZ ;  /* 0x000000040a057290 */ /* 0x000fcc000fffe0ff */
[----:B0---4-:R-:W-:-:S04]  /*25d0*/  IMAD.U32 R11, RZ, RZ, UR5 ;  /* 0x00000005ff0b7e24 */ /* 0x011fc8000f8e00ff */
[----:B------:R-:W-:-:S05]  /*25e0*/  IMAD.WIDE.U32 R10, R11, 0x8, R12 ;  /* 0x000000080b0a7825 */ /* 0x000fca00078e000c */
[----:B------:R-:W2:Y:S01]  /*25f0*/  LDG.E.64 R8, desc[UR22][R10.64] ;  /* 0x000000160a087981 */ /* 0x000ea2000c1e1b00 */
[----:B-----5:R-:W0:Y:S01]  /*2600*/  MUFU.RCP64H R7, R23 ;  /* 0x0000001700077308 */ /* 0x020e220000001800 */
[----:B------:R-:W-:Y:S01]  /*2610*/  IMAD.MOV.U32 R6, RZ, RZ, 0x1 ;  /* 0x00000001ff067424 */ /* 0x000fe200078e00ff */
[----:B------:R-:W-:Y:S01]  /*2620*/  UIADD3 UR5, UPT, UPT, UR29, -0x2, URZ ;  /* 0xfffffffe1d057890 */ /* 0x000fe2000fffe0ff */
[----:B------:R-:W-:Y:S01]  /*2630*/  BSSY.RECONVERGENT B0, `(.L_x_12) ;  /* 0x0000014000007945 */ /* 0x000fe20003800200 */
[----:B------:R-:W-:Y:S02]  /*2640*/  UIADD3 UR7, UPT, UPT, UR7, 0x1, URZ ;  /* 0x0000000107077890 */ /* 0x000fe4000fffe0ff */
[----:B------:R-:W-:Y:S02]  /*2650*/  UISETP.GE.U32.AND UP2, UPT, UR5, 0x7, UPT ;  /* 0x000000070500788c */ /* 0x000fe4000bf46070 */
[----:B------:R-:W-:Y:S01]  /*2660*/  UISETP.NE.AND UP0, UPT, UR7, UR11, UPT ;  /* 0x0000000b0700728c */ /* 0x000fe2000bf05270 */
[----:B0-----:R-:W-:-:S08]  /*2670*/  DFMA R14, -R22, R6, 1 ;  /* 0x3ff00000160e742b */ /* 0x001fd00000000106 */
[----:B------:R-:W-:-:S08]  /*2680*/  DFMA R14, R14, R14, R14 ;  /* 0x0000000e0e0e722b */ /* 0x000fd0000000000e */
[----:B------:R-:W-:-:S08]  /*2690*/  DFMA R14, R6, R14, R6 ;  /* 0x0000000e060e722b */ /* 0x000fd00000000006 */
[----:B------:R-:W-:-:S08]  /*26a0*/  DFMA R6, -R22, R14, 1 ;  /* 0x3ff000001606742b */ /* 0x000fd0000000010e */
[----:B------:R-:W-:-:S08]  /*26b0*/  DFMA R6, R14, R6, R14 ;  /* 0x000000060e06722b */ /* 0x000fd0000000000e */
[----:B--2---:R-:W-:Y:S01]  /*26c0*/  DMUL R14, R8, R6 ;  /* 0x00000006080e7228 */ /* 0x004fe20000000000 */
[----:B------:R-:W-:-:S07]  /*26d0*/  FSETP.GEU.AND P1, PT, |R9|, 6.5827683646048100446e-37, PT ;  /* 0x036000000900780b */ /* 0x000fce0003f2e200 */
[----:B------:R-:W-:-:S08]  /*26e0*/  DFMA R16, -R22, R14, R8 ;  /* 0x0000000e1610722b */ /* 0x000fd00000000108 */
[----:B------:R-:W-:-:S10]  /*26f0*/  DFMA R6, R6, R16, R14 ;  /* 0x000000100606722b */ /* 0x000fd4000000000e */
[----:B------:R-:W-:-:S05]  /*2700*/  FFMA R0, RZ, R23, R7 ;  /* 0x00000017ff007223 */ /* 0x000fca0000000007 */
[----:B------:R-:W-:-:S13]  /*2710*/  FSETP.GT.AND P0, PT, |R0|, 1.469367938527859385e-39, PT ;  /* 0x001000000000780b */ /* 0x000fda0003f04200 */
[----:B------:R-:W-:Y:S05]  /*2720*/  @P0 BRA P1, `(.L_x_13) ;  /* 0x0000000000100947 */ /* 0x000fea0000800000 */
[----:B------:R-:W-:-:S07]  /*2730*/  MOV R0, 0x2750 ;  /* 0x0000275000007802 */ /* 0x000fce0000000f00 */
[----:B------:R-:W-:Y:S05]  /*2740*/  CALL.REL.NOINC `($__internal_0_$__cuda_sm20_div_rn_f64_full) ;  /* 0x0000000400fc7944 */ /* 0x000fea0003c00000 */
[----:B------:R-:W-:Y:S02]  /*2750*/  IMAD.MOV.U32 R6, RZ, RZ, R16 ;  /* 0x000000ffff067224 */ /* 0x000fe400078e0010 */
[----:B------:R-:W-:-:S07]  /*2760*/  IMAD.MOV.U32 R7, RZ, RZ, R17 ;  /* 0x000000ffff077224 */ /* 0x000fce00078e0011 */
.L_x_13:
[----:B------:R-:W-:Y:S05]  /*2770*/  BSYNC.RECONVERGENT B0 ;  /* 0x0000000000007941 */ /* 0x000fea0003800200 */
.L_x_12:
[----:B------:R0:W-:Y:S01]  /*2780*/  STG.E.64 desc[UR22][R10.64], R6 ;  /* 0x000000060a007986 */ /* 0x0001e2000c101b16 */
[----:B------:R-:W-:Y:S01]  /*2790*/  MOV R0, UR8 ;  /* 0x0000000800007c02 */ /* 0x000fe20008000f00 */
[----:B------:R-:W-:Y:S01]  /*27a0*/  ULOP3.LUT UP1, URZ, UR12, 0x7, URZ, 0xc0, !UPT ;  /* 0x000000070cff7892 */ /* 0x000fe2000f82c0ff */
[----:B------:R-:W-:Y:S10]  /*27b0*/  BRA.U !UP2, `(.L_x_14) ;  /* 0x000000010aa87547 */ /* 0x000ff4000b800000 */
[----:B------:R-:W-:Y:S01]  /*27c0*/  IMAD.U32 R0, RZ, RZ, UR8 ;  /* 0x00000008ff007e24 */ /* 0x000fe2000f8e00ff */
[----:B------:R-:W-:-:S06]  /*27d0*/  UMOV UR5, URZ ;  /* 0x000000ff00057c82 */ /* 0x000fcc0008000000 */
.L_x_15:
[C---:B0-----:R-:W-:Y:S02]  /*27e0*/  VIADD R11, R0.reuse, UR28 ;  /* 0x0000001c000b7c36 */ /* 0x041fe40008000000 */
[----:B------:R-:W-:Y:S02]  /*27f0*/  VIADD R9, R0, UR10 ;  /* 0x0000000a00097c36 */ /* 0x000fe40008000000 */
[----:B------:R-:W-:-:S04]  /*2800*/  IMAD.WIDE.U32 R10, R11, 0x8, R12 ;  /* 0x000000080b0a7825 */ /* 0x000fc800078e000c */
[----:B------:R-:W-:Y:S01]  /*2810*/  IMAD.WIDE.U32 R8, R9, 0x8, R12 ;  /* 0x0000000809087825 */ /* 0x000fe200078e000c */
[----:B------:R-:W2:Y:S04]  /*2820*/  LDG.E.64 R14, desc[UR22][R10.64] ;  /* 0x000000160a0e7981 */ /* 0x000ea8000c1e1b00 */
[----:B------:R-:W2:Y:S04]  /*2830*/  LDG.E.64 R16, desc[UR22][R8.64] ;  /* 0x0000001608107981 */ /* 0x000ea8000c1e1b00 */
[----:B------:R-:W3:Y:S04]  /*2840*/  LDG.E.64 R18, desc[UR22][R8.64+0x8] ;  /* 0x0000081608127981 */ /* 0x000ee8000c1e1b00 */
[----:B------:R-:W4:Y:S04]  /*2850*/  LDG.E.64 R20, desc[UR22][R8.64+0x10] ;  /* 0x0000101608147981 */ /* 0x000f28000c1e1b00 */
[----:B------:R-:W5:Y:S01]  /*2860*/  LDG.E.64 R26, desc[UR22][R8.64+0x18] ;  /* 0x00001816081a7981 */ /* 0x000f62000c1e1b00 */
[----:B--2---:R-:W-:-:S07]  /*2870*/  DFMA R14, R14, -R6, R16 ;  /* 0x800000060e0e722b */ /* 0x004fce0000000010 */
[----:B------:R0:W-:Y:S04]  /*2880*/  STG.E.64 desc[UR22][R8.64], R14 ;  /* 0x0000000e08007986 */ /* 0x0001e8000c101b16 */
[----:B------:R-:W3:Y:S02]  /*2890*/  LDG.E.64 R16, desc[UR22][R10.64+0x8] ;  /* 0x000008160a107981 */ /* 0x000ee4000c1e1b00 */
[----:B---3--:R-:W-:-:S07]  /*28a0*/  DFMA R16, R16, -R6, R18 ;  /* 0x800000061010722b */ /* 0x008fce0000000012 */
[----:B------:R1:W-:Y:S04]  /*28b0*/  STG.E.64 desc[UR22][R8.64+0x8], R16 ;  /* 0x0000081008007986 */ /* 0x0003e8000c101b16 */
[----:B------:R-:W4:Y:S02]  /*28c0*/  LDG.E.64 R18, desc[UR22][R10.64+0x10] ;  /* 0x000010160a127981 */ /* 0x000f24000c1e1b00 */
[----:B----4-:R-:W-:-:S07]  /*28d0*/  DFMA R18, R18, -R6, R20 ;  /* 0x800000061212722b */ /* 0x010fce0000000014 */
[----:B------:R2:W-:Y:S04]  /*28e0*/  STG.E.64 desc[UR22][R8.64+0x10], R18 ;  /* 0x0000101208007986 */ /* 0x0005e8000c101b16 */
[----:B------:R-:W5:Y:S02]  /*28f0*/  LDG.E.64 R20, desc[UR22][R10.64+0x18] ;  /* 0x000018160a147981 */ /* 0x000f64000c1e1b00 */
[-C--:B-----5:R-:W-:Y:S02]  /*2900*/  DFMA R20, R20, -R6.reuse, R26 ;  /* 0x800000061414722b */ /* 0x0a0fe4000000001a */
[----:B------:R-:W3:Y:S05]  /*2910*/  LDG.E.64 R26, desc[UR22][R8.64+0x20] ;  /* 0x00002016081a7981 */ /* 0x000eea000c1e1b00 */
[----:B------:R4:W-:Y:S04]  /*2920*/  STG.E.64 desc[UR22][R8.64+0x18], R20 ;  /* 0x0000181408007986 */ /* 0x0009e8000c101b16 */
[----:B0-----:R-:W3:Y:S02]  /*2930*/  LDG.E.64 R14, desc[UR22][R10.64+0x20] ;  /* 0x000020160a0e7981 */ /* 0x001ee4000c1e1b00 */
[----:B---3--:R-:W-:-:S02]  /*2940*/  DFMA R14, R14, -R6, R26 ;  /* 0x800000060e0e722b */ /* 0x008fc4000000001a */
[----:B------:R-:W3:Y:S05]  /*2950*/  LDG.E.64 R26, desc[UR22][R8.64+0x28] ;  /* 0x00002816081a7981 */ /* 0x000eea000c1e1b00 */
[----:B------:R0:W-:Y:S04]  /*2960*/  STG.E.64 desc[UR22][R8.64+0x20], R14 ;  /* 0x0000200e08007986 */ /* 0x0001e8000c101b16 */
[----:B-1----:R-:W3:Y:S02]  /*2970*/  LDG.E.64 R16, desc[UR22][R10.64+0x28] ;  /* 0x000028160a107981 */ /* 0x002ee4000c1e1b00 */
[----:B---3--:R-:W-:-:S02]  /*2980*/  DFMA R16, R16, -R6, R26 ;  /* 0x800000061010722b */ /* 0x008fc4000000001a */
[----:B------:R-:W3:Y:S05]  /*2990*/  LDG.E.64 R26, desc[UR22][R8.64+0x30] ;  /* 0x00003016081a7981 */ /* 0x000eea000c1e1b00 */
[----:B------:R0:W-:Y:S04]  /*29a0*/  STG.E.64 desc[UR22][R8.64+0x28], R16 ;  /* 0x0000281008007986 */ /* 0x0001e8000c101b16 */
[----:B--2---:R-:W3:Y:S02]  /*29b0*/  LDG.E.64 R18, desc[UR22][R10.64+0x30] ;  /* 0x000030160a127981 */ /* 0x004ee4000c1e1b00 */
[----:B---3--:R-:W-:-:S02]  /*29c0*/  DFMA R18, R18, -R6, R26 ;  /* 0x800000061212722b */ /* 0x008fc4000000001a */
[----:B------:R-:W2:Y:S05]  /*29d0*/  LDG.E.64 R26, desc[UR22][R8.64+0x38] ;  /* 0x00003816081a7981 */ /* 0x000eaa000c1e1b00 */
[----:B------:R0:W-:Y:S04]  /*29e0*/  STG.E.64 desc[UR22][R8.64+0x30], R18 ;  /* 0x0000301208007986 */ /* 0x0001e8000c101b16 */
[----:B----4-:R-:W2:Y:S01]  /*29f0*/  LDG.E.64 R20, desc[UR22][R10.64+0x38] ;  /* 0x000038160a147981 */ /* 0x010ea2000c1e1b00 */
[----:B------:R-:W-:-:S04]  /*2a00*/  UIADD3 UR5, UPT, UPT, UR5, 0x8, URZ ;  /* 0x0000000805057890 */ /* 0x000fc8000fffe0ff */
[----:B------:R-:W-:Y:S01]  /*2a10*/  UISETP.NE.AND UP2, UPT, UR5, UR9, UPT ;  /* 0x000000090500728c */ /* 0x000fe2000bf45270 */
[----:B------:R-:W-:Y:S01]  /*2a20*/  VIADD R0, R0, 0x8 ;  /* 0x0000000800007836 */ /* 0x000fe20000000000 */
[----:B--2---:R-:W-:-:S07]  /*2a30*/  DFMA R20, R20, -R6, R26 ;  /* 0x800000061414722b */ /* 0x004fce000000001a */
[----:B------:R0:W-:Y:S01]  /*2a40*/  STG.E.64 desc[UR22][R8.64+0x38], R20 ;  /* 0x0000381408007986 */ /* 0x0001e2000c101b16 */
[----:B------:R-:W-:Y:S05]  /*2a50*/  BRA.U UP2, `(.L_x_15) ;  /* 0xfffffffd02607547 */ /* 0x000fea000b83ffff */
.L_x_14:
[----:B------:R-:W-:Y:S05]  /*2a60*/  BRA.U !UP1, `(.L_x_16) ;  /* 0x0000000509107547 */ /* 0x000fea000b800000 */
[C---:B0-----:R-:W-:Y:S02]  /*2a70*/  IADD3 R8, PT, PT, R5.reuse, -0x1, RZ ;  /* 0xffffffff05087810 */ /* 0x041fe40007ffe0ff */
[----:B------:R-:W-:Y:S02]  /*2a80*/  LOP3.LUT P0, RZ, R5, 0x3, RZ, 0xc0, !PT ;  /* 0x0000000305ff7812 */ /* 0x000fe4000780c0ff */
[----:B------:R-:W-:-:S13]  /*2a90*/  ISETP.GE.U32.AND P1, PT, R8, 0x3, PT ;  /* 0x000000030800780c */ /* 0x000fda0003f26070 */
[----:B------:R-:W-:Y:S05]  /*2aa0*/  @!P1 BRA `(.L_x_17) ;  /* 0x0000000000749947 */ /* 0x000fea0003800000 */
[C---:B------:R-:W-:Y:S02]  /*2ab0*/  VIADD R21, R0.reuse, UR28 ;  /* 0x0000001c00157c36 */ /* 0x040fe40008000000 */
[----:B------:R-:W-:Y:S02]  /*2ac0*/  VIADD R15, R0, UR10 ;  /* 0x0000000a000f7c36 */ /* 0x000fe40008000000 */
[----:B------:R-:W-:-:S04]  /*2ad0*/  IMAD.WIDE.U32 R20, R21, 0x8, R12 ;  /* 0x0000000815147825 */ /* 0x000fc800078e000c */
[----:B------:R-:W-:Y:S01]  /*2ae0*/  IMAD.WIDE.U32 R14, R15, 0x8, R12 ;  /* 0x000000080f0e7825 */ /* 0x000fe200078e000c */
[----:B------:R-:W2:Y:S04]  /*2af0*/  LDG.E.64 R16, desc[UR22][R20.64] ;  /* 0x0000001614107981 */ /* 0x000ea8000c1e1b00 */
[----:B------:R-:W2:Y:S01]  /*2b00*/  LDG.E.64 R18, desc[UR22][R14.64] ;  /* 0x000000160e127981 */ /* 0x000ea2000c1e1b00 */
[C---:B------:R-:W-:Y:S02]  /*2b10*/  IADD3 R11, P1, PT, R0.reuse, UR28, RZ ;  /* 0x0000001c000b7c10 */ /* 0x040fe4000ff3e0ff */
[----:B------:R-:W-:-:S03]  /*2b20*/  IADD3 R9, P2, PT, R0, UR10, RZ ;  /* 0x0000000a00097c10 */ /* 0x000fc6000ff5e0ff */
[----:B------:R-:W-:Y:S01]  /*2b30*/  IMAD.X R26, RZ, RZ, RZ, P1 ;  /* 0x000000ffff1a7224 */ /* 0x000fe200008e06ff */
[-C--:B------:R-:W-:Y:S01]  /*2b40*/  LEA R10, P1, R11, R12.reuse, 0x3 ;  /* 0x0000000c0b0a7211 */ /* 0x080fe200078218ff */
[----:B------:R-:W-:Y:S01]  /*2b50*/  IMAD.X R25, RZ, RZ, RZ, P2 ;  /* 0x000000ffff197224 */ /* 0x000fe200010e06ff */
[----:B------:R-:W-:Y:S02]  /*2b60*/  LEA R8, P2, R9, R12, 0x3 ;  /* 0x0000000c09087211 */ /* 0x000fe400078418ff */
[-C--:B------:R-:W-:Y:S02]  /*2b70*/  LEA.HI.X R11, R11, R13.reuse, R26, 0x3, P1 ;  /* 0x0000000d0b0b7211 */ /* 0x080fe400008f1c1a */
[----:B------:R-:W-:Y:S01]  /*2b80*/  LEA.HI.X R9, R9, R13, R25, 0x3, P2 ;  /* 0x0000000d09097211 */ /* 0x000fe200010f1c19 */
[----:B--2---:R-:W-:-:S07]  /*2b90*/  DFMA R16, R16, -R6, R18 ;  /* 0x800000061010722b */ /* 0x004fce0000000012 */
[----:B------:R0:W-:Y:S04]  /*2ba0*/  STG.E.64 desc[UR22][R14.64], R16 ;  /* 0x000000100e007986 */ /* 0x0001e8000c101b16 */
[----:B------:R-:W2:Y:S04]  /*2bb0*/  LDG.E.64 R18, desc[UR22][R10.64+0x8] ;  /* 0x000008160a127981 */ /* 0x000ea8000c1e1b00 */
[----:B------:R-:W2:Y:S04]  /*2bc0*/  LDG.E.64 R20, desc[UR22][R8.64+0x8] ;  /* 0x0000081608147981 */ /* 0x000ea8000c1e1b00 */
[----:B------:R-:W3:Y:S04]  /*2bd0*/  LDG.E.64 R26, desc[UR22][R8.64+0x10] ;  /* 0x00001016081a7981 */ /* 0x000ee8000c1e1b00 */
[----:B------:R-:W4:Y:S01]  /*2be0*/  LDG.E.64 R28, desc[UR22][R8.64+0x18] ;  /* 0x00001816081c7981 */ /* 0x000f22000c1e1b00 */
[----:B--2---:R-:W-:-:S07]  /*2bf0*/  DFMA R18, R18, -R6, R20 ;  /* 0x800000061212722b */ /* 0x004fce0000000014 */
[----:B------:R0:W-:Y:S04]  /*2c00*/  STG.E.64 desc[UR22][R8.64+0x8], R18 ;  /* 0x0000081208007986 */ /* 0x0001e8000c101b16 */
[----:B------:R-:W3:Y:S02]  /*2c10*/  LDG.E.64 R20, desc[UR22][R10.64+0x10] ;  /* 0x000010160a147981 */ /* 0x000ee4000c1e1b00 */
[----:B---3--:R-:W-:-:S07]  /*2c20*/  DFMA R20, R20, -R6, R26 ;  /* 0x800000061414722b */ /* 0x008fce000000001a */
[----:B------:R0:W-:Y:S04]  /*2c30*/  STG.E.64 desc[UR22][R8.64+0x10], R20 ;  /* 0x0000101408007986 */ /* 0x0001e8000c101b16 */
[----:B------:R-:W4:Y:S01]  /*2c40*/  LDG.E.64 R26, desc[UR22][R10.64+0x18] ;  /* 0x000018160a1a7981 */ /* 0x000f22000c1e1b00 */
[----:B------:R-:W-:Y:S01]  /*2c50*/  IADD3 R0, PT, PT, R0, 0x4, RZ ;  /* 0x0000000400007810 */ /* 0x000fe20007ffe0ff */
[----:B----4-:R-:W-:-:S07]  /*2c60*/  DFMA R26, R26, -R6, R28 ;  /* 0x800000061a1a722b */ /* 0x010fce000000001c */
[----:B------:R0:W-:Y:S04]  /*2c70*/  STG.E.64 desc[UR22][R8.64+0x18], R26 ;  /* 0x0000181a08007986 */ /* 0x0001e8000c101b16 */
.L_x_17:
[----:B------:R-:W-:Y:S05]  /*2c80*/  @!P0 BRA `(.L_x_16) ;  /* 0x0000000000888947 */ /* 0x000fea0003800000 */
[C---:B0-----:R-:W-:Y:S02]  /*2c90*/  LOP3.LUT R8, R24.reuse, 0x3, RZ, 0xc0, !PT ;  /* 0x0000000318087812 */ /* 0x041fe400078ec0ff */
[----:B------:R-:W-:Y:S02]  /*2ca0*/  LOP3.LUT P1, RZ, R24, 0x1, RZ, 0xc0, !PT ;  /* 0x0000000118ff7812 */ /* 0x000fe4000782c0ff */
[----:B------:R-:W-:-:S13]  /*2cb0*/  ISETP.NE.AND P0, PT, R8, 0x1, PT ;  /* 0x000000010800780c */ /* 0x000fda0003f05270 */
        /* <DEDUP_REMOVED lines=18> */
[----:B------:R-:W2:Y:S01]  /*2de0*/  LDG.E.64 R18, desc[UR22][R8.64+0x8] ;  /* 0x0000081608127981 */ /* 0x000ea2000c1e1b00 */
[----:B------:R-:W-:Y:S01]  /*2df0*/  IADD3 R0, PT, PT, R0, 0x2, RZ ;  /* 0x0000000200007810 */ /* 0x000fe20007ffe0ff */
[----:B--2---:R-:W-:-:S07]  /*2e00*/  DFMA R18, R10, -R6, R18 ;  /* 0x800000060a12722b */ /* 0x004fce0000000012 */
[----:B------:R0:W-:Y:S04]  /*2e10*/  STG.E.64 desc[UR22][R8.64+0x8], R18 ;  /* 0x0000081208007986 */ /* 0x0001e8000c101b16 */
.L_x_18:
[----:B------:R-:W-:Y:S05]  /*2e20*/  @!P1 BRA `(.L_x_16) ;  /* 0x0000000000209947 */ /* 0x000fea0003800000 */
[C---:B0-----:R-:W-:Y:S02]  /*2e30*/  VIADD R9, R0.reuse, UR28 ;  /* 0x0000001c00097c36 */ /* 0x041fe40008000000 */
[----:B------:R-:W-:Y:S02]  /*2e40*/  VIADD R11, R0, UR10 ;  /* 0x0000000a000b7c36 */ /* 0x000fe40008000000 */
[----:B------:R-:W-:-:S04]  /*2e50*/  IMAD.WIDE.U32 R8, R9, 0x8, R12 ;  /* 0x0000000809087825 */ /* 0x000fc800078e000c */
[----:B------:R-:W-:Y:S02]  /*2e60*/  IMAD.WIDE.U32 R10, R11, 0x8, R12 ;  /* 0x000000080b0a7825 */ /* 0x000fe400078e000c */
[----:B------:R-:W2:Y:S04]  /*2e70*/  LDG.E.64 R8, desc[UR22][R8.64] ;  /* 0x0000001608087981 */ /* 0x000ea8000c1e1b00 */
[----:B------:R-:W2:Y:S02]  /*2e80*/  LDG.E.64 R14, desc[UR22][R10.64] ;  /* 0x000000160a0e7981 */ /* 0x000ea4000c1e1b00 */
[----:B--2---:R-:W-:-:S07]  /*2e90*/  DFMA R14, R8, -R6, R14 ;  /* 0x80000006080e722b */ /* 0x004fce000000000e */
[----:B------:R1:W-:Y:S04]  /*2ea0*/  STG.E.64 desc[UR22][R10.64], R14 ;  /* 0x0000000e0a007986 */ /* 0x0003e8000c101b16 */
.L_x_16:
[----:B------:R-:W-:Y:S05]  /*2eb0*/  BRA.U UP0, `(.L_x_19) ;  /* 0xfffffff500b87547 */ /* 0x000fea000b83ffff */
.L_x_11:
[----:B------:R-:W5:Y:S01]  /*2ec0*/  LDCU UR4, c[0x0][0x388] ;  /* 0x00007100ff0477ac */ /* 0x000f620008000800 */
[----:B------:R-:W-:Y:S01]  /*2ed0*/  VIADD R4, R4, 0x1 ;  /* 0x0000000104047836 */ /* 0x000fe20000000000 */
[----:B------:R-:W-:Y:S01]  /*2ee0*/  IADD3 R2, PT, PT, R2, 0x1, RZ ;  /* 0x0000000102027810 */ /* 0x000fe20007ffe0ff */
[----:B------:R-:W-:Y:S01]  /*2ef0*/  VIADD R3, R3, 0x1 ;  /* 0x0000000103037836 */ /* 0x000fe20000000000 */
[----:B-----5:R-:W-:-:S03]  /*2f00*/  UISETP.NE.AND UP0, UPT, UR8, UR4, UPT ;  /* 0x000000040800728c */ /* 0x020fc6000bf05270 */
[----:B------:R-:W-:-:S06]  /*2f10*/  UMOV UR4, UR8 ;  /* 0x0000000800047c82 */ /* 0x000fcc0008000000 */
[----:B------:R-:W-:Y:S05]  /*2f20*/  BRA.U UP0, `(.L_x_20) ;  /* 0xffffffd100907547 */ /* 0x000fea000b83ffff */
[----:B------:R-:W-:Y:S05]  /*2f30*/  EXIT ;  /* 0x000000000000794d */ /* 0x000fea0003800000 */
        .weak           $__internal_0_$__cuda_sm20_div_rn_f64_full
        .type           $__internal_0_$__cuda_sm20_div_rn_f64_full,@function
        .size           $__internal_0_$__cuda_sm20_div_rn_f64_full,(.L_x_27 - $__internal_0_$__cuda_sm20_div_rn_f64_full)
$__internal_0_$__cuda_sm20_div_rn_f64_full:
[----:B------:R-:W-:Y:S01]  /*2f40*/  FSETP.GEU.AND P2, PT, |R9|, 1.469367938527859385e-39, PT ;  /* 0x001000000900780b */ /* 0x000fe20003f4e200 */
[----:B------:R-:W-:Y:S01]  /*2f50*/  IMAD.MOV.U32 R26, RZ, RZ, 0x1ca00000 ;  /* 0x1ca00000ff1a7424 */ /* 0x000fe200078e00ff */
[C---:B------:R-:W-:Y:S01]  /*2f60*/  FSETP.GEU.AND P0, PT, |R23|.reuse, 1.469367938527859385e-39, PT ;  /* 0x001000001700780b */ /* 0x040fe20003f0e200 */
[----:B------:R-:W-:Y:S01]  /*2f70*/  BSSY.RECONVERGENT B1, `(.L_x_21) ;  /* 0x0000054000017945 */ /* 0x000fe20003800200 */
[----:B------:R-:W-:Y:S02]  /*2f80*/  LOP3.LUT R6, R23, 0x800fffff, RZ, 0xc0, !PT ;  /* 0x800fffff17067812 */ /* 0x000fe400078ec0ff */
[----:B------:R-:W-:Y:S02]  /*2f90*/  LOP3.LUT R25, R9, 0x7ff00000, RZ, 0xc0, !PT ;  /* 0x7ff0000009197812 */ /* 0x000fe400078ec0ff */
[----:B------:R-:W-:Y:S01]  /*2fa0*/  LOP3.LUT R7, R6, 0x3ff00000, RZ, 0xfc, !PT ;  /* 0x3ff0000006077812 */ /* 0x000fe200078efcff */
[----:B------:R-:W-:Y:S01]  /*2fb0*/  IMAD.MOV.U32 R6, RZ, RZ, R22 ;  /* 0x000000ffff067224 */ /* 0x000fe200078e0016 */
[----:B------:R-:W-:-:S02]  /*2fc0*/  LOP3.LUT R28, R23, 0x7ff00000, RZ, 0xc0, !PT ;  /* 0x7ff00000171c7812 */ /* 0x000fc400078ec0ff */
[----:B------:R-:W-:Y:S01]  /*2fd0*/  MOV R16, 0x1 ;  /* 0x0000000100107802 */ /* 0x000fe20000000f00 */
[----:B------:R-:W-:Y:S01]  /*2fe0*/  @!P2 IMAD.MOV.U32 R18, RZ, RZ, RZ ;  /* 0x000000ffff12a224 */ /* 0x000fe200078e00ff */
[----:B------:R-:W-:Y:S01]  /*2ff0*/  @!P2 LOP3.LUT R14, R23, 0x7ff00000, RZ, 0xc0, !PT ;  /* 0x7ff00000170ea812 */ /* 0x000fe200078ec0ff */
[----:B------:R-:W-:Y:S01]  /*3000*/  @!P0 DMUL R6, R22, 8.98846567431157953865e+307 ;  /* 0x7fe0000016068828 */ /* 0x000fe20000000000 */
[C---:B------:R-:W-:Y:S02]  /*3010*/  ISETP.GE.U32.AND P1, PT, R25.reuse, R28, PT ;  /* 0x0000001c1900720c */ /* 0x040fe40003f26070 */
[----:B------:R-:W-:Y:S01]  /*3020*/  @!P2 ISETP.GE.U32.AND P3, PT, R25, R14, PT ;  /* 0x0000000e1900a20c */ /* 0x000fe20003f66070 */
[----:B------:R-:W-:Y:S01]  /*3030*/  IMAD.MOV.U32 R14, RZ, RZ, R8 ;  /* 0x000000ffff0e7224 */ /* 0x000fe200078e0008 */
[C---:B------:R-:W-:Y:S01]  /*3040*/  SEL R15, R26.reuse, 0x63400000, !P1 ;  /* 0x634000001a0f7807 */ /* 0x040fe20004800000 */
[----:B------:R-:W0:Y:S01]  /*3050*/  MUFU.RCP64H R17, R7 ;  /* 0x0000000700117308 */ /* 0x000e220000001800 */
[----:B------:R-:W-:-:S02]  /*3060*/  @!P2 SEL R19, R26, 0x63400000, !P3 ;  /* 0x634000001a13a807 */ /* 0x000fc40005800000 */
[--C-:B------:R-:W-:Y:S02]  /*3070*/  LOP3.LUT R15, R15, 0x800fffff, R9.reuse, 0xf8, !PT ;  /* 0x800fffff0f0f7812 */ /* 0x100fe400078ef809 */
[----:B------:R-:W-:Y:S02]  /*3080*/  @!P2 LOP3.LUT R19, R19, 0x80000000, R9, 0xf8, !PT ;  /* 0x800000001313a812 */ /* 0x000fe400078ef809 */
[----:B------:R-:W-:Y:S02]  /*3090*/  @!P0 LOP3.LUT R28, R7, 0x7ff00000, RZ, 0xc0, !PT ;  /* 0x7ff00000071c8812 */ /* 0x000fe400078ec0ff */
[----:B------:R-:W-:-:S06]  /*30a0*/  @!P2 LOP3.LUT R19, R19, 0x100000, RZ, 0xfc, !PT ;  /* 0x001000001313a812 */ /* 0x000fcc00078efcff */
[----:B------:R-:W-:Y:S02]  /*30b0*/  @!P2 DFMA R14, R14, 2, -R18 ;  /* 0x400000000e0ea82b */ /* 0x000fe40000000812 */
[----:B0-----:R-:W-:-:S08]  /*30c0*/  DFMA R18, R16, -R6, 1 ;  /* 0x3ff000001012742b */ /* 0x001fd00000000806 */
[----:B------:R-:W-:-:S08]  /*30d0*/  DFMA R18, R18, R18, R18 ;  /* 0x000000121212722b */ /* 0x000fd00000000012 */
[----:B------:R-:W-:-:S08]  /*30e0*/  DFMA R18, R16, R18, R16 ;  /* 0x000000121012722b */ /* 0x000fd00000000010 */
[----:B------:R-:W-:-:S08]  /*30f0*/  DFMA R16, R18, -R6, 1 ;  /* 0x3ff000001210742b */ /* 0x000fd00000000806 */
[----:B------:R-:W-:-:S08]  /*3100*/  DFMA R16, R18, R16, R18 ;  /* 0x000000101210722b */ /* 0x000fd00000000012 */
[----:B------:R-:W-:-:S08]  /*3110*/  DMUL R18, R16, R14 ;  /* 0x0000000e10127228 */ /* 0x000fd00000000000 */
[----:B------:R-:W-:-:S08]  /*3120*/  DFMA R20, R18, -R6, R14 ;  /* 0x800000061214722b */ /* 0x000fd0000000000e */
[----:B------:R-:W-:Y:S01]  /*3130*/  DFMA R20, R16, R20, R18 ;  /* 0x000000141014722b */ /* 0x000fe20000000012 */
[----:B------:R-:W-:Y:S01]  /*3140*/  IMAD.MOV.U32 R18, RZ, RZ, R25 ;  /* 0x000000ffff127224 */ /* 0x000fe200078e0019 */
[----:B------:R-:W-:-:S05]  /*3150*/  @!P2 LOP3.LUT R18, R15, 0x7ff00000, RZ, 0xc0, !PT ;  /* 0x7ff000000f12a812 */ /* 0x000fca00078ec0ff */
[----:B------:R-:W-:-:S05]  /*3160*/  VIADD R16, R18, 0xffffffff ;  /* 0xffffffff12107836 */ /* 0x000fca0000000000 */
[----:B------:R-:W-:Y:S01]  /*3170*/  ISETP.GT.U32.AND P0, PT, R16, 0x7feffffe, PT ;  /* 0x7feffffe1000780c */ /* 0x000fe20003f04070 */
[----:B------:R-:W-:-:S05]  /*3180*/  VIADD R16, R28, 0xffffffff ;  /* 0xffffffff1c107836 */ /* 0x000fca0000000000 */
[----:B------:R-:W-:-:S13]  /*3190*/  ISETP.GT.U32.OR P0, PT, R16, 0x7feffffe, P0 ;  /* 0x7feffffe1000780c */ /* 0x000fda0000704470 */
[----:B------:R-:W-:Y:S05]  /*31a0*/  @P0 BRA `(.L_x_22) ;  /* 0x00000000006c0947 */ /* 0x000fea0003800000 */
[----:B------:R-:W-:-:S04]  /*31b0*/  LOP3.LUT R16, R23, 0x7ff00000, RZ, 0xc0, !PT ;  /* 0x7ff0000017107812 */ /* 0x000fc800078ec0ff */
[CC--:B------:R-:W-:Y:S02]  /*31c0*/  VIADDMNMX R8, R25.reuse, -R16.reuse, 0xb9600000, !PT ;  /* 0xb960000019087446 */ /* 0x0c0fe40007800910 */
[----:B------:R-:W-:Y:S02]  /*31d0*/  ISETP.GE.U32.AND P0, PT, R25, R16, PT ;  /* 0x000000101900720c */ /* 0x000fe40003f06070 */
[----:B------:R-:W-:Y:S02]  /*31e0*/  VIMNMX R8, PT, PT, R8, 0x46a00000, PT ;  /* 0x46a0000008087848 */ /* 0x000fe40003fe0100 */
[----:B------:R-:W-:-:S05]  /*31f0*/  SEL R9, R26, 0x63400000, !P0 ;  /* 0x634000001a097807 */ /* 0x000fca0004000000 */
[----:B------:R-:W-:Y:S02]  /*3200*/  IMAD.IADD R18, R8, 0x1, -R9 ;  /* 0x0000000108127824 */ /* 0x000fe400078e0a09 */
[----:B------:R-:W-:-:S03]  /*3210*/  IMAD.MOV.U32 R8, RZ, RZ, RZ ;  /* 0x000000ffff087224 */ /* 0x000fc600078e00ff */
[----:B------:R-:W-:-:S06]  /*3220*/  IADD3 R9, PT, PT, R18, 0x7fe00000, RZ ;  /* 0x7fe0000012097810 */ /* 0x000fcc0007ffe0ff */
[----:B------:R-:W-:-:S10]  /*3230*/  DMUL R16, R20, R8 ;  /* 0x0000000814107228 */ /* 0x000fd40000000000 */
[----:B------:R-:W-:-:S13]  /*3240*/  FSETP.GTU.AND P0, PT, |R17|, 1.469367938527859385e-39, PT ;  /* 0x001000001100780b */ /* 0x000fda0003f0c200 */
[----:B------:R-:W-:Y:S05]  /*3250*/  @P0 BRA `(.L_x_23) ;  /* 0x0000000000940947 */ /* 0x000fea0003800000 */
[----:B------:R-:W-:Y:S01]  /*3260*/  DFMA R6, R20, -R6, R14 ;  /* 0x800000061406722b */ /* 0x000fe2000000000e */
[----:B------:R-:W-:-:S09]  /*3270*/  IMAD.MOV.U32 R8, RZ, RZ, RZ ;  /* 0x000000ffff087224 */ /* 0x000fd200078e00ff */
[C---:B------:R-:W-:Y:S02]  /*3280*/  FSETP.NEU.AND P0, PT, R7.reuse, RZ, PT ;  /* 0x000000ff0700720b */ /* 0x040fe40003f0d000 */
[----:B------:R-:W-:-:S04]  /*3290*/  LOP3.LUT R15, R7, 0x80000000, R23, 0x48, !PT ;  /* 0x80000000070f7812 */ /* 0x000fc800078e4817 */
[----:B------:R-:W-:-:S07]  /*32a0*/  LOP3.LUT R9, R15, R9, RZ, 0xfc, !PT ;  /* 0x000000090f097212 */ /* 0x000fce00078efcff */
[----:B------:R-:W-:Y:S05]  /*32b0*/  @!P0 BRA `(.L_x_23) ;  /* 0x00000000007c8947 */ /* 0x000fea0003800000 */
[----:B------:R-:W-:Y:S01]  /*32c0*/  IMAD.MOV R7, RZ, RZ, -R18 ;  /* 0x000000ffff077224 */ /* 0x000fe200078e0a12 */
[----:B------:R-:W-:Y:S01]  /*32d0*/  DMUL.RP R8, R20, R8 ;  /* 0x0000000814087228 */ /* 0x000fe20000008000 */
[----:B------:R-:W-:-:S06]  /*32e0*/  IMAD.MOV.U32 R6, RZ, RZ, RZ ;  /* 0x000000ffff067224 */ /* 0x000fcc00078e00ff */
[----:B------:R-:W-:-:S03]  /*32f0*/  DFMA R6, R16, -R6, R20 ;  /* 0x800000061006722b */ /* 0x000fc60000000014 */
[----:B------:R-:W-:-:S03]  /*3300*/  LOP3.LUT R15, R9, R15, RZ, 0x3c, !PT ;  /* 0x0000000f090f7212 */ /* 0x000fc600078e3cff */
[----:B------:R-:W-:-:S04]  /*3310*/  IADD3 R6, PT, PT, -R18, -0x43300000, RZ ;  /* 0xbcd0000012067810 */ /* 0x000fc80007ffe1ff */
[----:B------:R-:W-:-:S04]  /*3320*/  FSETP.NEU.AND P0, PT, |R7|, R6, PT ;  /* 0x000000060700720b */ /* 0x000fc80003f0d200 */
[----:B------:R-:W-:Y:S02]  /*3330*/  FSEL R16, R8, R16, !P0 ;  /* 0x0000001008107208 */ /* 0x000fe40004000000 */
[----:B------:R-:W-:Y:S01]  /*3340*/  FSEL R17, R15, R17, !P0 ;  /* 0x000000110f117208 */ /* 0x000fe20004000000 */
[----:B------:R-:W-:Y:S06]  /*3350*/  BRA `(.L_x_23) ;  /* 0x0000000000547947 */ /* 0x000fec0003800000 */
.L_x_22:
[----:B------:R-:W-:-:S14]  /*3360*/  DSETP.NAN.AND P0, PT, R8, R8, PT ;  /* 0x000000080800722a */ /* 0x000fdc0003f08000 */
[----:B------:R-:W-:Y:S05]  /*3370*/  @P0 BRA `(.L_x_24) ;  /* 0x0000000000440947 */ /* 0x000fea0003800000 */
[----:B------:R-:W-:-:S14]  /*3380*/  DSETP.NAN.AND P0, PT, R22, R22, PT ;  /* 0x000000161600722a */ /* 0x000fdc0003f08000 */
[----:B------:R-:W-:Y:S05]  /*3390*/  @P0 BRA `(.L_x_25) ;  /* 0x0000000000300947 */ /* 0x000fea0003800000 */
[----:B------:R-:W-:Y:S01]  /*33a0*/  ISETP.NE.AND P0, PT, R18, R28, PT ;  /* 0x0000001c1200720c */ /* 0x000fe20003f05270 */
[----:B------:R-:W-:Y:S01]  /*33b0*/  IMAD.MOV.U32 R17, RZ, RZ, -0x80000 ;  /* 0xfff80000ff117424 */ /* 0x000fe200078e00ff */
[----:B------:R-:W-:-:S11]  /*33c0*/  MOV R16, 0x0 ;  /* 0x0000000000107802 */ /* 0x000fd60000000f00 */
[----:B------:R-:W-:Y:S05]  /*33d0*/  @!P0 BRA `(.L_x_23) ;  /* 0x0000000000348947 */ /* 0x000fea0003800000 */
[----:B------:R-:W-:Y:S02]  /*33e0*/  ISETP.NE.AND P0, PT, R18, 0x7ff00000, PT ;  /* 0x7ff000001200780c */ /* 0x000fe40003f05270 */
[----:B------:R-:W-:Y:S02]  /*33f0*/  LOP3.LUT R17, R9, 0x80000000, R23, 0x48, !PT ;  /* 0x8000000009117812 */ /* 0x000fe400078e4817 */
[----:B------:R-:W-:-:S13]  /*3400*/  ISETP.EQ.OR P0, PT, R28, RZ, !P0 ;  /* 0x000000ff1c00720c */ /* 0x000fda0004702670 */
[----:B------:R-:W-:Y:S01]  /*3410*/  @P0 LOP3.LUT R6, R17, 0x7ff00000, RZ, 0xfc, !PT ;  /* 0x7ff0000011060812 */ /* 0x000fe200078efcff */
[----:B------:R-:W-:Y:S02]  /*3420*/  @!P0 IMAD.MOV.U32 R16, RZ, RZ, RZ ;  /* 0x000000ffff108224 */ /* 0x000fe400078e00ff */
[----:B------:R-:W-:Y:S02]  /*3430*/  @P0 IMAD.MOV.U32 R16, RZ, RZ, RZ ;  /* 0x000000ffff100224 */ /* 0x000fe400078e00ff */
[----:B------:R-:W-:Y:S01]  /*3440*/  @P0 IMAD.MOV.U32 R17, RZ, RZ, R6 ;  /* 0x000000ffff110224 */ /* 0x000fe200078e0006 */
[----:B------:R-:W-:Y:S06]  /*3450*/  BRA `(.L_x_23) ;  /* 0x0000000000147947 */ /* 0x000fec0003800000 */
.L_x_25:
[----:B------:R-:W-:Y:S02]  /*3460*/  LOP3.LUT R17, R23, 0x80000, RZ, 0xfc, !PT ;  /* 0x0008000017117812 */ /* 0x000fe400078efcff */
[----:B------:R-:W-:Y:S01]  /*3470*/  MOV R16, R22 ;  /* 0x0000001600107202 */ /* 0x000fe20000000f00 */
[----:B------:R-:W-:Y:S06]  /*3480*/  BRA `(.L_x_23) ;  /* 0x0000000000087947 */ /* 0x000fec0003800000 */
.L_x_24:
[----:B------:R-:W-:Y:S01]  /*3490*/  LOP3.LUT R17, R9, 0x80000, RZ, 0xfc, !PT ;  /* 0x0008000009117812 */ /* 0x000fe200078efcff */
[----:B------:R-:W-:-:S07]  /*34a0*/  IMAD.MOV.U32 R16, RZ, RZ, R8 ;  /* 0x000000ffff107224 */ /* 0x000fce00078e0008 */
.L_x_23:
[----:B------:R-:W-:Y:S05]  /*34b0*/  BSYNC.RECONVERGENT B1 ;  /* 0x0000000000017941 */ /* 0x000fea0003800200 */
.L_x_21:
[----:B------:R-:W-:Y:S02]  /*34c0*/  IMAD.MOV.U32 R6, RZ, RZ, R0 ;  /* 0x000000ffff067224 */ /* 0x000fe400078e0000 */
[----:B------:R-:W-:-:S04]  /*34d0*/  IMAD.MOV.U32 R7, RZ, RZ, 0x0 ;  /* 0x00000000ff077424 */ /* 0x000fc800078e00ff */
[----:B------:R-:W-:Y:S05]  /*34e0*/  RET.REL.NODEC R6 `(_Z9lu_kernelPdi) ;  /* 0xffffffc806c47950 */ /* 0x000fea0003c3ffff */
.L_x_26:
[----:B------:R-:W-:-:S00]  /*34f0*/  BRA `(.L_x_26) ;  /* 0xfffffffc00fc7947 */ /* 0x000fc0000383ffff */
[----:B------:R-:W-:-:S00]  /*3500*/  NOP ;  /* 0x0000000000007918 */ /* 0x000fc00000000000 */
[----:B------:R-:W-:-:S00]  /*3510*/  NOP ;  /* 0x0000000000007918 */ /* 0x000fc00000000000 */
[----:B------:R-:W-:-:S00]  /*3520*/  NOP ;  /* 0x0000000000007918 */ /* 0x000fc00000000000 */
[----:B------:R-:W-:-:S00]  /*3530*/  NOP ;  /* 0x0000000000007918 */ /* 0x000fc00000000000 */
[----:B------:R-:W-:-:S00]  /*3540*/  NOP ;  /* 0x0000000000007918 */ /* 0x000fc00000000000 */
[----:B------:R-:W-:-:S00]  /*3550*/  NOP ;  /* 0x0000000000007918 */ /* 0x000fc00000000000 */
[----:B------:R-:W-:-:S00]  /*3560*/  NOP ;  /* 0x0000000000007918 */ /* 0x000fc00000000000 */
[----:B------:R-:W-:-:S00]  /*3570*/  NOP ;  /* 0x0000000000007918 */ /* 0x000fc00000000000 */
.L_x_27:


//--------------------- .nv.shared.reserved.0     --------------------------
	.section	.nv.shared.reserved.0,"aw",@nobits
	.weak		__nv_reservedSMEM_offset_0_alias
	.size		__nv_reservedSMEM_offset_0_alias, 0, 64
	.other		__nv_reservedSMEM_offset_0_alias,@"STO_CUDA_RESERVED_SHARED STV_DEFAULT"
__nv_reservedSMEM_offset_0_alias:
	.zero		0
	.zero		64


//--------------------- .nv.constant0._Z9lu_kernelPdi --------------------------
	.section	.nv.constant0._Z9lu_kernelPdi,"a",@progbits
	.sectionflags	@""
	.align	4
.nv.constant0._Z9lu_kernelPdi:
	.zero		908


//--------------------- SYMBOLS --------------------------

	.type		.nv.reservedSmem.offset0,@object
	.size		.nv.reservedSmem.offset0,0x4
